	.target	sm_90a

	.elftype	@"ET_EXEC"


//--------------------- .note.nv.tkinfo           --------------------------
	.section	.note.nv.tkinfo,"",@"SHT_NOTE"
	.sectionflags	@"SHF_NOTE_NV_TKINFO"
	.tkinfo
        /*0018*/ 	.word	0x00000002
        /*0030*/ 	.string	""
        /*0030*/ 	.string	"ptxas"
        /*0030*/ 	.string	"Cuda compilation tools, release 13.0, V13.0.88"
        /*0030*/ 	.string	"Build cuda_13.0.r13.0/compiler.36424714_0"
        /*0030*/ 	.string	"-arch sm_90a -m 64 "



//--------------------- .note.nv.cuinfo           --------------------------
	.section	.note.nv.cuinfo,"",@"SHT_NOTE"
	.sectionflags	@"SHF_NOTE_NV_CUINFO"
        /*0018*/ 	.short	0x0002
        /*001a*/ 	.short	0x005a
        /*001c*/ 	.short	0x0082
	.zero		2


//--------------------- .nv.info                  --------------------------
	.section	.nv.info,"",@"SHT_CUDA_INFO"
	.align	4


	//----- nvinfo : EIATTR_REGCOUNT
	.align		4
        /*0000*/ 	.byte	0x04, 0x2f
        /*0002*/ 	.short	(.L_16 - .L_15)
	.align		4
.L_15:
        /*0004*/ 	.word	index@(_ZN7cutlass13device_kernelINS_4fmha6kernel28FmhaKernelTmaWarpSpecializedINS1_10collective30FmhaMainloopTmaWarpSpecializedINS_6half_tEffN4cute5tupleIJNS7_1CILi128EEENS9_ILi64EEENS9_ILi96EEEEEENS8_IJiNS9_ILi1EEENS8_IJiiEEEEEESG_SG_NS4_13DefaultFusionEJEEENS4_15FmhaFwdEpilogueIS6_fNS8_IJSB_SC_SB_EEEEENS2_23IndividualTileSchedulerEJEEEEEvNT_6ParamsE)
        /*0008*/ 	.word	0x000000a8


	//----- nvinfo : EIATTR_FRAME_SIZE
	.align		4
.L_16:
        /*000c*/ 	.byte	0x04, 0x11
        /*000e*/ 	.short	(.L_18 - .L_17)
	.align		4
.L_17:
        /*0010*/ 	.word	index@($__internal_0_$__cuda_sm20_rcp_rn_f32_slowpath)
        /*0014*/ 	.word	0x00000000


	//----- nvinfo : EIATTR_FRAME_SIZE
	.align		4
.L_18:
        /*0018*/ 	.byte	0x04, 0x11
        /*001a*/ 	.short	(.L_20 - .L_19)
	.align		4
.L_19:
        /*001c*/ 	.word	index@(_ZN7cutlass13device_kernelINS_4fmha6kernel28FmhaKernelTmaWarpSpecializedINS1_10collective30FmhaMainloopTmaWarpSpecializedINS_6half_tEffN4cute5tupleIJNS7_1CILi128EEENS9_ILi64EEENS9_ILi96EEEEEENS8_IJiNS9_ILi1EEENS8_IJiiEEEEEESG_SG_NS4_13DefaultFusionEJEEENS4_15FmhaFwdEpilogueIS6_fNS8_IJSB_SC_SB_EEEEENS2_23IndividualTileSchedulerEJEEEEEvNT_6ParamsE)
        /*0020*/ 	.word	0x00000000


	//----- nvinfo : EIATTR_MIN_STACK_SIZE
	.align		4
.L_20:
        /*0024*/ 	.byte	0x04, 0x12
        /*0026*/ 	.short	(.L_22 - .L_21)
	.align		4
.L_21:
        /*0028*/ 	.word	index@(_ZN7cutlass13device_kernelINS_4fmha6kernel28FmhaKernelTmaWarpSpecializedINS1_10collective30FmhaMainloopTmaWarpSpecializedINS_6half_tEffN4cute5tupleIJNS7_1CILi128EEENS9_ILi64EEENS9_ILi96EEEEEENS8_IJiNS9_ILi1EEENS8_IJiiEEEEEESG_SG_NS4_13DefaultFusionEJEEENS4_15FmhaFwdEpilogueIS6_fNS8_IJSB_SC_SB_EEEEENS2_23IndividualTileSchedulerEJEEEEEvNT_6ParamsE)
        /*002c*/ 	.word	0x00000000
.L_22:


//--------------------- .nv.compat                --------------------------
	.section	.nv.compat,"",@"SHT_CUDA_COMPAT_INFO"
	.align	4
        /*0000*/ 	.byte	0x02, 0x09, 0x01, 0x00, 0x02, 0x02, 0x04, 0x00, 0x02, 0x05, 0x05, 0x00, 0x03, 0x07, 0x01, 0x01
        /*0010*/ 	.byte	0x02, 0x03, 0x01, 0x00, 0x02, 0x06, 0x01, 0x00, 0x04, 0x0b, 0x08, 0x00, 0x00, 0x00, 0x00, 0x00
        /*0020*/ 	.byte	0x00, 0x00, 0x00, 0x00


//--------------------- .nv.info._ZN7cutlass13device_kernelINS_4fmha6kernel28FmhaKernelTmaWarpSpecializedINS1_10collective30FmhaMainloopTmaWarpSpecializedINS_6half_tEffN4cute5tupleIJNS7_1CILi128EEENS9_ILi64EEENS9_ILi96EEEEEENS8_IJiNS9_ILi1EEENS8_IJiiEEEEEESG_SG_NS4_13DefaultFusionEJEEENS4_15FmhaFwdEpilogueIS6_fNS8_IJSB_SC_SB_EEEEENS2_23IndividualTileSchedulerEJEEEEEvNT_6ParamsE --------------------------
	.section	.nv.info._ZN7cutlass13device_kernelINS_4fmha6kernel28FmhaKernelTmaWarpSpecializedINS1_10collective30FmhaMainloopTmaWarpSpecializedINS_6half_tEffN4cute5tupleIJNS7_1CILi128EEENS9_ILi64EEENS9_ILi96EEEEEENS8_IJiNS9_ILi1EEENS8_IJiiEEEEEESG_SG_NS4_13DefaultFusionEJEEENS4_15FmhaFwdEpilogueIS6_fNS8_IJSB_SC_SB_EEEEENS2_23IndividualTileSchedulerEJEEEEEvNT_6ParamsE,"",@"SHT_CUDA_INFO"
	.sectionflags	@""
	.align	4


	//----- nvinfo : EIATTR_CUDA_API_VERSION
	.align		4
        /*0000*/ 	.byte	0x04, 0x37
        /*0002*/ 	.short	(.L_24 - .L_23)
.L_23:
        /*0004*/ 	.word	0x00000082


	//----- nvinfo : EIATTR_KPARAM_INFO
	.align		4
.L_24:
        /*0008*/ 	.byte	0x04, 0x17
        /*000a*/ 	.short	(.L_26 - .L_25)
.L_25:
        /*000c*/ 	.word	0x00000000
        /*0010*/ 	.short	0x0000
        /*0012*/ 	.short	0x0070
        /*0014*/ 	.byte	0x00, 0xf0, 0x01, 0x20


	//----- nvinfo : EIATTR_SPARSE_MMA_MASK
	.align		4
.L_26:
        /*0018*/ 	.byte	0x03, 0x50
        /*001a*/ 	.short	0x0000


	//----- nvinfo : EIATTR_MAXREG_COUNT
	.align		4
        /*001c*/ 	.byte	0x03, 0x1b
        /*001e*/ 	.short	0x00a8


	//----- nvinfo : EIATTR_NUM_BARRIERS
	.align		4
        /*0020*/ 	.byte	0x02, 0x4c
        /*0022*/ 	.byte	0x02
	.zero		1


	//----- nvinfo : EIATTR_EXTERNS
	.align		4
        /*0024*/ 	.byte	0x04, 0x0f
        /*0026*/ 	.short	(.L_28 - .L_27)


	//   ....[0]....
	.align		4
.L_27:
        /*0028*/ 	.word	index@(__assertfail)


	//----- nvinfo : EIATTR_MERCURY_ISA_VERSION
	.align		4
.L_28:
        /*002c*/ 	.byte	0x03, 0x5f
        /*002e*/ 	.short	0x0101


	//----- nvinfo : EIATTR_INT_WARP_WIDE_INSTR_OFFSETS
	.align		4
        /*0030*/ 	.byte	0x04, 0x31
        /*0032*/ 	.short	(.L_30 - .L_29)


	//   ....[0]....
.L_29:
        /*0034*/ 	.word	0x000006f0


	//   ....[1]....
        /*0038*/ 	.word	0x00000700


	//   ....[2]....
        /*003c*/ 	.word	0x00000710


	//   ....[3]....
        /*0040*/ 	.word	0x00000720


	//   ....[4]....
        /*0044*/ 	.word	0x00000790


	//----- nvinfo : EIATTR_COOP_GROUP_MASK_REGIDS
	.align		4
.L_30:
        /*0048*/ 	.byte	0x04, 0x29
        /*004a*/ 	.short	(.L_32 - .L_31)


	//   ....[0]....
.L_31:
        /*004c*/ 	.word	0xffffffff


	//   ....[1]....
        /*0050*/ 	.word	0xffffffff


	//   ....[2]....
        /*0054*/ 	.word	0xffffffff


	//   ....[3]....
        /*0058*/ 	.word	0xffffffff


	//   ....[4]....
        /*005c*/ 	.word	0xffffffff


	//   ....[5]....
        /*0060*/ 	.word	0xffffffff


	//   ....[6]....
        /*0064*/ 	.word	0xffffffff


	//   ....[7]....
        /*0068*/ 	.word	0xffffffff


	//   ....[8]....
        /*006c*/ 	.word	0xffffffff


	//   ....[9]....
        /*0070*/ 	.word	0xffffffff


	//   ....[10]....
        /*0074*/ 	.word	0xffffffff


	//   ....[11]....
        /*0078*/ 	.word	0xffffffff


	//   ....[12]....
        /*007c*/ 	.word	0xffffffff


	//   ....[13]....
        /*0080*/ 	.word	0xffffffff


	//   ....[14]....
        /*0084*/ 	.word	0xffffffff


	//   ....[15]....
        /*0088*/ 	.word	0xffffffff


	//   ....[16]....
        /*008c*/ 	.word	0xffffffff


	//   ....[17]....
        /*0090*/ 	.word	0xffffffff


	//----- nvinfo : EIATTR_COOP_GROUP_INSTR_OFFSETS
	.align		4
.L_32:
        /*0094*/ 	.byte	0x04, 0x28
        /*0096*/ 	.short	(.L_34 - .L_33)


	//   ....[0]....
.L_33:
        /*0098*/ 	.word	0x00000050


	//   ....[1]....
        /*009c*/ 	.word	0x00000080


	//   ....[2]....
        /*00a0*/ 	.word	0x000001b0


	//   ....[3]....
        /*00a4*/ 	.word	0x00000370


	//   ....[4]....
        /*00a8*/ 	.word	0x00000530


	//   ....[5]....
        /*00ac*/ 	.word	0x00000690


	//   ....[6]....
        /*00b0*/ 	.word	0x00001260


	//   ....[7]....
        /*00b4*/ 	.word	0x00001290


	//   ....[8]....
        /*00b8*/ 	.word	0x00001500


	//   ....[9]....
        /*00bc*/ 	.word	0x00001660


	//   ....[10]....
        /*00c0*/ 	.word	0x00002840


	//   ....[11]....
        /*00c4*/ 	.word	0x00002870


	//   ....[12]....
        /*00c8*/ 	.word	0x00002960


	//   ....[13]....
        /*00cc*/ 	.word	0x00002b30


	//   ....[14]....
        /*00d0*/ 	.word	0x00003e50


	//   ....[15]....
        /*00d4*/ 	.word	0x00003e80


	//   ....[16]....
        /*00d8*/ 	.word	0x00003ed0


	//   ....[17]....
        /*00dc*/ 	.word	0x00003ee0


	//----- nvinfo : EIATTR_REG_RECONFIG
	.align		4
.L_34:
        /*00e0*/ 	.byte	0x01, 0x54
	.zero		2


	//----- nvinfo : EIATTR_SYSCALL_OFFSETS
	.align		4
        /*00e4*/ 	.byte	0x04, 0x46
        /*00e6*/ 	.short	(.L_36 - .L_35)


	//   ....[0]....
.L_35:
        /*00e8*/ 	.word	0x000049c0


	//   ....[1]....
        /*00ec*/ 	.word	0x00004b20


	//----- nvinfo : EIATTR_MBARRIER_INSTR_OFFSETS
	.align		4
.L_36:
        /*00f0*/ 	.byte	0x04, 0x39
        /*00f2*/ 	.short	(.L_38 - .L_37)


	//   ....[0]....
.L_37:
        /*00f4*/ 	.word	0x00000320
        /*00f8*/ 	.word	0x000000ff
        /*00fc*/ 	.word	0x00015050
        /*0100*/ 	.short	0x0100
        /*0102*/ 	.byte	0x0b
	.zero		1


	//   ....[1]....
        /*0104*/ 	.word	0x00000330
        /*0108*/ 	.word	0x000000ff
        /*010c*/ 	.word	0x00015060
        /*0110*/ 	.short	0x0100
        /*0112*/ 	.byte	0x0b
	.zero		1


	//   ....[2]....
        /*0114*/ 	.word	0x00000340
        /*0118*/ 	.word	0x000000ff
        /*011c*/ 	.word	0x00015058
        /*0120*/ 	.short	0x0100
        /*0122*/ 	.byte	0x0b
	.zero		1


	//   ....[3]....
        /*0124*/ 	.word	0x00000350
        /*0128*/ 	.word	0x000000ff
        /*012c*/ 	.word	0x00015068
        /*0130*/ 	.short	0x0100
        /*0132*/ 	.byte	0x0b
	.zero		1


	//   ....[4]....
        /*0134*/ 	.word	0x00000480
        /*0138*/ 	.word	0x000000ff
        /*013c*/ 	.word	0x00015000
        /*0140*/ 	.short	0x0100
        /*0142*/ 	.byte	0x0b
	.zero		1


	//   ....[5]....
        /*0144*/ 	.word	0x00000490
        /*0148*/ 	.word	0x000000ff
        /*014c*/ 	.word	0x00015028
        /*0150*/ 	.short	0x0100
        /*0152*/ 	.byte	0x0b
	.zero		1


	//   ....[6]....
        /*0154*/ 	.word	0x000004a0
        /*0158*/ 	.word	0x000000ff
        /*015c*/ 	.word	0x00015008
        /*0160*/ 	.short	0x0100
        /*0162*/ 	.byte	0x0b
	.zero		1


	//   ....[7]....
        /*0164*/ 	.word	0x000004b0
        /*0168*/ 	.word	0x000000ff
        /*016c*/ 	.word	0x00015030
        /*0170*/ 	.short	0x0100
        /*0172*/ 	.byte	0x0b
	.zero		1


	//   ....[8]....
        /*0174*/ 	.word	0x000004c0
        /*0178*/ 	.word	0x000000ff
        /*017c*/ 	.word	0x00015010
        /*0180*/ 	.short	0x0100
        /*0182*/ 	.byte	0x0b
	.zero		1


	//   ....[9]....
        /*0184*/ 	.word	0x000004d0
        /*0188*/ 	.word	0x000000ff
        /*018c*/ 	.word	0x00015038
        /*0190*/ 	.short	0x0100
        /*0192*/ 	.byte	0x0b
	.zero		1


	//   ....[10]....
        /*0194*/ 	.word	0x000004e0
        /*0198*/ 	.word	0x000000ff
        /*019c*/ 	.word	0x00015018
        /*01a0*/ 	.short	0x0100
        /*01a2*/ 	.byte	0x0b
	.zero		1


	//   ....[11]....
        /*01a4*/ 	.word	0x000004f0
        /*01a8*/ 	.word	0x000000ff
        /*01ac*/ 	.word	0x00015040
        /*01b0*/ 	.short	0x0100
        /*01b2*/ 	.byte	0x0b
	.zero		1


	//   ....[12]....
        /*01b4*/ 	.word	0x00000500
        /*01b8*/ 	.word	0x000000ff
        /*01bc*/ 	.word	0x00015020
        /*01c0*/ 	.short	0x0100
        /*01c2*/ 	.byte	0x0b
	.zero		1


	//   ....[13]....
        /*01c4*/ 	.word	0x00000510
        /*01c8*/ 	.word	0x000000ff
        /*01cc*/ 	.word	0x00015048
        /*01d0*/ 	.short	0x0100
        /*01d2*/ 	.byte	0x0b
	.zero		1


	//   ....[14]....
        /*01d4*/ 	.word	0x00000640
        /*01d8*/ 	.word	0x000000ff
        /*01dc*/ 	.word	0x00015070
        /*01e0*/ 	.short	0x0100
        /*01e2*/ 	.byte	0x0b
	.zero		1


	//   ....[15]....
        /*01e4*/ 	.word	0x00000650
        /*01e8*/ 	.word	0x000000ff
        /*01ec*/ 	.word	0x00015080
        /*01f0*/ 	.short	0x0100
        /*01f2*/ 	.byte	0x0b
	.zero		1


	//   ....[16]....
        /*01f4*/ 	.word	0x00000660
        /*01f8*/ 	.word	0x000000ff
        /*01fc*/ 	.word	0x00015078
        /*0200*/ 	.short	0x0100
        /*0202*/ 	.byte	0x0b
	.zero		1


	//   ....[17]....
        /*0204*/ 	.word	0x00000670
        /*0208*/ 	.word	0x000000ff
        /*020c*/ 	.word	0x00015088
        /*0210*/ 	.short	0x0100
        /*0212*/ 	.byte	0x0b
	.zero		1


	//   ....[18]....
        /*0214*/ 	.word	0x000007b0
        /*0218*/ 	.word	0x000000ff
        /*021c*/ 	.word	0x00015090
        /*0220*/ 	.short	0x0100
        /*0222*/ 	.byte	0x08
	.zero		1


	//   ....[19]....
        /*0224*/ 	.word	0x000007c0
        /*0228*/ 	.word	0x000000ff
        /*022c*/ 	.word	0x00015098
        /*0230*/ 	.short	0x0100
        /*0232*/ 	.byte	0x08
	.zero		1


	//   ....[20]....
        /*0234*/ 	.word	0x000007d0
        /*0238*/ 	.word	0x000000ff
        /*023c*/ 	.word	0x000150a0
        /*0240*/ 	.short	0x0100
        /*0242*/ 	.byte	0x08
	.zero		1


	//   ....[21]....
        /*0244*/ 	.word	0x000007e0
        /*0248*/ 	.word	0x000000ff
        /*024c*/ 	.word	0x000150a8
        /*0250*/ 	.short	0x0100
        /*0252*/ 	.byte	0x08
	.zero		1


	//   ....[22]....
        /*0254*/ 	.word	0x000008e0
        /*0258*/ 	.word	0x000000ff
        /*025c*/ 	.word	0x000150c0
        /*0260*/ 	.short	0x0100
        /*0262*/ 	.byte	0x0b
	.zero		1


	//   ....[23]....
        /*0264*/ 	.word	0x000008f0
        /*0268*/ 	.word	0x000000ff
        /*026c*/ 	.word	0x000150d8
        /*0270*/ 	.short	0x0100
        /*0272*/ 	.byte	0x0b
	.zero		1


	//   ....[24]....
        /*0274*/ 	.word	0x00000900
        /*0278*/ 	.word	0x000000ff
        /*027c*/ 	.word	0x000150c8
        /*0280*/ 	.short	0x0100
        /*0282*/ 	.byte	0x0b
	.zero		1


	//   ....[25]....
        /*0284*/ 	.word	0x00000910
        /*0288*/ 	.word	0x000000ff
        /*028c*/ 	.word	0x000150e0
        /*0290*/ 	.short	0x0100
        /*0292*/ 	.byte	0x0b
	.zero		1


	//   ....[26]....
        /*0294*/ 	.word	0x00000920
        /*0298*/ 	.word	0x000000ff
        /*029c*/ 	.word	0x000150d0
        /*02a0*/ 	.short	0x0100
        /*02a2*/ 	.byte	0x0b
	.zero		1


	//   ....[27]....
        /*02a4*/ 	.word	0x00000930
        /*02a8*/ 	.word	0x000000ff
        /*02ac*/ 	.word	0x000150e8
        /*02b0*/ 	.short	0x0100
        /*02b2*/ 	.byte	0x0b
	.zero		1


	//   ....[28]....
        /*02b4*/ 	.word	0x00000d30
        /*02b8*/ 	.word	0x000000ff
        /*02bc*/ 	.word	0x00015050
        /*02c0*/ 	.short	0x010a
        /*02c2*/ 	.byte	0x07
	.zero		1


	//   ....[29]....
        /*02c4*/ 	.word	0x00000d80
        /*02c8*/ 	.word	0x000000ff
        /*02cc*/ 	.word	0x00015000
        /*02d0*/ 	.short	0x010a
        /*02d2*/ 	.byte	0x24
	.zero		1


	//   ....[30]....
        /*02d4*/ 	.word	0x00000e10
        /*02d8*/ 	.word	0x000000ff
        /*02dc*/ 	.word	0x00000000
        /*02e0*/ 	.short	0x010a
        /*02e2*/ 	.byte	0x0a
	.zero		1


	//   ....[31]....
        /*02e4*/ 	.word	0x00001de0
        /*02e8*/ 	.word	0x00000015
        /*02ec*/ 	.word	0x00000000
        /*02f0*/ 	.short	0x0101
        /*02f2*/ 	.byte	0x20
	.zero		1


	//   ....[32]....
        /*02f4*/ 	.word	0x00002140
        /*02f8*/ 	.word	0x000000ff
        /*02fc*/ 	.word	0x00015008
        /*0300*/ 	.short	0x010a
        /*0302*/ 	.byte	0x24
	.zero		1


	//   ....[33]....
        /*0304*/ 	.word	0x00002320
        /*0308*/ 	.word	0x000000ff
        /*030c*/ 	.word	0x00000000
        /*0310*/ 	.short	0x0101
        /*0312*/ 	.byte	0x07
	.zero		1


	//   ....[34]....
        /*0314*/ 	.word	0x00002460
        /*0318*/ 	.word	0x000000ff
        /*031c*/ 	.word	0x00015000
        /*0320*/ 	.short	0x010a
        /*0322*/ 	.byte	0x0a
	.zero		1


	//   ....[35]....
        /*0324*/ 	.word	0x00003690
        /*0328*/ 	.word	0x000000ff
        /*032c*/ 	.word	0x00015000
        /*0330*/ 	.short	0x010a
        /*0332*/ 	.byte	0x07
	.zero		1


	//   ....[36]....
        /*0334*/ 	.word	0x00003ac0
        /*0338*/ 	.word	0x000000ff
        /*033c*/ 	.word	0x00015000
        /*0340*/ 	.short	0x010a
        /*0342*/ 	.byte	0x07
	.zero		1


	//   ....[37]....
        /*0344*/ 	.word	0x00003ca0
        /*0348*/ 	.word	0x000000ff
        /*034c*/ 	.word	0x00000000
        /*0350*/ 	.short	0x0101
        /*0352*/ 	.byte	0x07
	.zero		1


	//   ....[38]....
        /*0354*/ 	.word	0x00003d50
        /*0358*/ 	.word	0x000000ff
        /*035c*/ 	.word	0x00000000
        /*0360*/ 	.short	0x0101
        /*0362*/ 	.byte	0x04
	.zero		1


	//   ....[39]....
        /*0364*/ 	.word	0x00004470
        /*0368*/ 	.word	0x000000ff
        /*036c*/ 	.word	0x00015098
        /*0370*/ 	.short	0x010a
        /*0372*/ 	.byte	0x04
	.zero		1


	//   ....[40]....
        /*0374*/ 	.word	0x00005600
        /*0378*/ 	.word	0x00000000
        /*037c*/ 	.word	0x00015090
        /*0380*/ 	.short	0x0101
        /*0382*/ 	.byte	0x24
	.zero		1


	//   ....[41]....
        /*0384*/ 	.word	0x00005750
        /*0388*/ 	.word	0x00000003
        /*038c*/ 	.word	0x00015060
        /*0390*/ 	.short	0x010a
        /*0392*/ 	.byte	0x3f
	.zero		1


	//   ....[42]....
        /*0394*/ 	.word	0x00005a70
        /*0398*/ 	.word	0x00000000
        /*039c*/ 	.word	0x00015028
        /*03a0*/ 	.short	0x010a
        /*03a2*/ 	.byte	0x3f
	.zero		1


	//   ....[43]....
        /*03a4*/ 	.word	0x00005d90
        /*03a8*/ 	.word	0x00000004
        /*03ac*/ 	.word	0x00015060
        /*03b0*/ 	.short	0x010a
        /*03b2*/ 	.byte	0x3f
	.zero		1


	//   ....[44]....
        /*03b4*/ 	.word	0x000060e0
        /*03b8*/ 	.word	0x00000003
        /*03bc*/ 	.word	0x00015028
        /*03c0*/ 	.short	0x010a
        /*03c2*/ 	.byte	0x3f
	.zero		1


	//   ....[45]....
        /*03c4*/ 	.word	0x000064f0
        /*03c8*/ 	.word	0x00000006
        /*03cc*/ 	.word	0x00015028
        /*03d0*/ 	.short	0x010a
        /*03d2*/ 	.byte	0x3f
	.zero		1


	//   ....[46]....
        /*03d4*/ 	.word	0x00006840
        /*03d8*/ 	.word	0x00000006
        /*03dc*/ 	.word	0x00015028
        /*03e0*/ 	.short	0x010a
        /*03e2*/ 	.byte	0x3f
	.zero		1


	//   ....[47]....
        /*03e4*/ 	.word	0x00006b80
        /*03e8*/ 	.word	0x00000003
        /*03ec*/ 	.word	0x00015050
        /*03f0*/ 	.short	0x010a
        /*03f2*/ 	.byte	0x3f
	.zero		1


	//   ....[48]....
        /*03f4*/ 	.word	0x00006be0
        /*03f8*/ 	.word	0x00000003
        /*03fc*/ 	.word	0x00015000
        /*0400*/ 	.short	0x010a
        /*0402*/ 	.byte	0x3f
	.zero		1


	//   ....[49]....
        /*0404*/ 	.word	0x00006c40
        /*0408*/ 	.word	0x00000003
        /*040c*/ 	.word	0x00000000
        /*0410*/ 	.short	0x010a
        /*0412*/ 	.byte	0x3f
	.zero		1


	//   ....[50]....
        /*0414*/ 	.word	0x00006ca0
        /*0418*/ 	.word	0x00000005
        /*041c*/ 	.word	0x00015008
        /*0420*/ 	.short	0x010a
        /*0422*/ 	.byte	0x3f
	.zero		1


	//   ....[51]....
        /*0424*/ 	.word	0x00006d00
        /*0428*/ 	.word	0x00000004
        /*042c*/ 	.word	0x00015000
        /*0430*/ 	.short	0x010a
        /*0432*/ 	.byte	0x3f
	.zero		1


	//   ....[52]....
        /*0434*/ 	.word	0x00006d60
        /*0438*/ 	.word	0x00000008
        /*043c*/ 	.word	0x00015000
        /*0440*/ 	.short	0x010a
        /*0442*/ 	.byte	0x3f
	.zero		1


	//   ....[53]....
        /*0444*/ 	.word	0x00006dc0
        /*0448*/ 	.word	0x00000003
        /*044c*/ 	.word	0x00015098
        /*0450*/ 	.short	0x010a
        /*0452*/ 	.byte	0x3f
	.zero		1


	//   ....[54]....
        /*0454*/ 	.word	0x00006e10
        /*0458*/ 	.word	0x00000003
        /*045c*/ 	.word	0x00015060
        /*0460*/ 	.short	0x010a
        /*0462*/ 	.byte	0x3f
	.zero		1


	//   ....[55]....
        /*0464*/ 	.word	0x00006e60
        /*0468*/ 	.word	0x00000000
        /*046c*/ 	.word	0x00015028
        /*0470*/ 	.short	0x010a
        /*0472*/ 	.byte	0x3f
	.zero		1


	//   ....[56]....
        /*0474*/ 	.word	0x00006eb0
        /*0478*/ 	.word	0x00000004
        /*047c*/ 	.word	0x00015060
        /*0480*/ 	.short	0x010a
        /*0482*/ 	.byte	0x3f
	.zero		1


	//   ....[57]....
        /*0484*/ 	.word	0x00006f00
        /*0488*/ 	.word	0x00000003
        /*048c*/ 	.word	0x00015028
        /*0490*/ 	.short	0x010a
        /*0492*/ 	.byte	0x3f
	.zero		1


	//   ....[58]....
        /*0494*/ 	.word	0x00006f50
        /*0498*/ 	.word	0x00000006
        /*049c*/ 	.word	0x00015028
        /*04a0*/ 	.short	0x010a
        /*04a2*/ 	.byte	0x3f
	.zero		1


	//   ....[59]....
        /*04a4*/ 	.word	0x00006fa0
        /*04a8*/ 	.word	0x00000006
        /*04ac*/ 	.word	0x00015028
        /*04b0*/ 	.short	0x010a
        /*04b2*/ 	.byte	0x3f
	.zero		1


	//----- nvinfo : EIATTR_NUM_MBARRIERS
	.align		4
.L_38:
        /*04b4*/ 	.byte	0x03, 0x38
        /*04b6*/ 	.short	0x001c


	//----- nvinfo : EIATTR_EXIT_INSTR_OFFSETS
	.align		4
        /*04b8*/ 	.byte	0x04, 0x1c
        /*04ba*/ 	.short	(.L_40 - .L_39)


	//   ....[0]....
.L_39:
        /*04bc*/ 	.word	0x000009d0


	//   ....[1]....
        /*04c0*/ 	.word	0x00005610


	//   ....[2]....
        /*04c4*/ 	.word	0x00005650


	//   ....[3]....
        /*04c8*/ 	.word	0x000063c0


	//   ....[4]....
        /*04cc*/ 	.word	0x00006b60


	//----- nvinfo : EIATTR_MAX_THREADS
	.align		4
.L_40:
        /*04d0*/ 	.byte	0x04, 0x05
        /*04d2*/ 	.short	(.L_42 - .L_41)
.L_41:
        /*04d4*/ 	.word	0x00000180
        /*04d8*/ 	.word	0x00000001
        /*04dc*/ 	.word	0x00000001


	//----- nvinfo : EIATTR_CRS_STACK_SIZE
	.align		4
.L_42:
        /*04e0*/ 	.byte	0x04, 0x1e
        /*04e2*/ 	.short	(.L_44 - .L_43)
.L_43:
        /*04e4*/ 	.word	0x00000000


	//----- nvinfo : EIATTR_CBANK_PARAM_SIZE
	.align		4
.L_44:
        /*04e8*/ 	.byte	0x03, 0x19
        /*04ea*/ 	.short	0x0870


	//----- nvinfo : EIATTR_PARAM_CBANK
	.align		4
        /*04ec*/ 	.byte	0x04, 0x0a
        /*04ee*/ 	.short	(.L_46 - .L_45)
	.align		4
.L_45:
        /*04f0*/ 	.word	index@(.nv.constant0._ZN7cutlass13device_kernelINS_4fmha6kernel28FmhaKernelTmaWarpSpecializedINS1_10collective30FmhaMainloopTmaWarpSpecializedINS_6half_tEffN4cute5tupleIJNS7_1CILi128EEENS9_ILi64EEENS9_ILi96EEEEEENS8_IJiNS9_ILi1EEENS8_IJiiEEEEEESG_SG_NS4_13DefaultFusionEJEEENS4_15FmhaFwdEpilogueIS6_fNS8_IJSB_SC_SB_EEEEENS2_23IndividualTileSchedulerEJEEEEEvNT_6ParamsE)
        /*04f4*/ 	.short	0x0210
        /*04f6*/ 	.short	0x0870


	//----- nvinfo : EIATTR_SW_WAR
	.align		4
.L_46:
        /*04f8*/ 	.byte	0x04, 0x36
        /*04fa*/ 	.short	(.L_48 - .L_47)
.L_47:
        /*04fc*/ 	.word	0x00000008
.L_48:


//--------------------- .nv.callgraph             --------------------------
	.section	.nv.callgraph,"",@"SHT_CUDA_CALLGRAPH"
	.align	4
	.sectionentsize	8
	.align		4
        /*0000*/ 	.word	0x00000000
	.align		4
        /*0004*/ 	.word	0xffffffff
	.align		4
        /*0008*/ 	.word	index@(_ZN7cutlass13device_kernelINS_4fmha6kernel28FmhaKernelTmaWarpSpecializedINS1_10collective30FmhaMainloopTmaWarpSpecializedINS_6half_tEffN4cute5tupleIJNS7_1CILi128EEENS9_ILi64EEENS9_ILi96EEEEEENS8_IJiNS9_ILi1EEENS8_IJiiEEEEEESG_SG_NS4_13DefaultFusionEJEEENS4_15FmhaFwdEpilogueIS6_fNS8_IJSB_SC_SB_EEEEENS2_23IndividualTileSchedulerEJEEEEEvNT_6ParamsE)
	.align		4
        /*000c*/ 	.word	index@(__assertfail)
	.align		4
        /*0010*/ 	.word	0x00000000
	.align		4
        /*0014*/ 	.word	0xfffffffe
	.align		4
        /*0018*/ 	.word	0x00000000
	.align		4
        /*001c*/ 	.word	0xfffffffd
	.align		4
        /*0020*/ 	.word	0x00000000
	.align		4
        /*0024*/ 	.word	0xfffffffc


//--------------------- .nv.constant4             --------------------------
	.section	.nv.constant4,"a",@progbits
	.align	8
	.align		8
.nv.constant4:
        /*0000*/ 	.dword	__assertfail
	.align		8
        /*0008*/ 	.dword	__unnamed_1
	.align		8
        /*0010*/ 	.dword	__unnamed_2
	.align		8
        /*0018*/ 	.dword	_ZN39_INTERNAL_650f9692_4_k_cu_4887ffca_25924cuda3std3__45__cpo5beginE
	.align		8
        /*0020*/ 	.dword	_ZN39_INTERNAL_650f9692_4_k_cu_4887ffca_25924cuda3std3__45__cpo3endE
	.align		8
        /*0028*/ 	.dword	_ZN39_INTERNAL_650f9692_4_k_cu_4887ffca_25924cuda3std3__45__cpo6cbeginE
	.align		8
        /*0030*/ 	.dword	_ZN39_INTERNAL_650f9692_4_k_cu_4887ffca_25924cuda3std3__45__cpo4cendE
	.align		8
        /*0038*/ 	.dword	_ZN39_INTERNAL_650f9692_4_k_cu_4887ffca_25924cuda3std3__441_GLOBAL__N__650f9692_4_k_cu_4887ffca_25926ignoreE
	.align		8
        /*0040*/ 	.dword	_ZN39_INTERNAL_650f9692_4_k_cu_4887ffca_25924cuda3std3__419piecewise_constructE
	.align		8
        /*0048*/ 	.dword	_ZN39_INTERNAL_650f9692_4_k_cu_4887ffca_25924cuda3std3__48in_placeE
	.align		8
        /*0050*/ 	.dword	_ZN39_INTERNAL_650f9692_4_k_cu_4887ffca_25924cuda3std6ranges3__45__cpo4swapE
	.align		8
        /*0058*/ 	.dword	_ZN39_INTERNAL_650f9692_4_k_cu_4887ffca_25924cuda3std6ranges3__45__cpo9iter_moveE
	.align		8
        /*0060*/ 	.dword	_ZN39_INTERNAL_650f9692_4_k_cu_4887ffca_25924cute7productE
	.align		8
        /*0068*/ 	.dword	_ZN39_INTERNAL_650f9692_4_k_cu_4887ffca_25924cute1_E
	.align		8
        /*0070*/ 	.dword	$str$24
	.align		8
        /*0078*/ 	.dword	$str$25


//--------------------- .text._ZN7cutlass13device_kernelINS_4fmha6kernel28FmhaKernelTmaWarpSpecializedINS1_10collective30FmhaMainloopTmaWarpSpecializedINS_6half_tEffN4cute5tupleIJNS7_1CILi128EEENS9_ILi64EEENS9_ILi96EEEEEENS8_IJiNS9_ILi1EEENS8_IJiiEEEEEESG_SG_NS4_13DefaultFusionEJEEENS4_15FmhaFwdEpilogueIS6_fNS8_IJSB_SC_SB_EEEEENS2_23IndividualTileSchedulerEJEEEEEvNT_6ParamsE --------------------------
	.section	.text._ZN7cutlass13device_kernelINS_4fmha6kernel28FmhaKernelTmaWarpSpecializedINS1_10collective30FmhaMainloopTmaWarpSpecializedINS_6half_tEffN4cute5tupleIJNS7_1CILi128EEENS9_ILi64EEENS9_ILi96EEEEEENS8_IJiNS9_ILi1EEENS8_IJiiEEEEEESG_SG_NS4_13DefaultFusionEJEEENS4_15FmhaFwdEpilogueIS6_fNS8_IJSB_SC_SB_EEEEENS2_23IndividualTileSchedulerEJEEEEEvNT_6ParamsE,"ax",@progbits
	.align	128
.text._ZN7cutlass13device_kernelINS_4fmha6kernel28FmhaKernelTmaWarpSpecializedINS1_10collective30FmhaMainloopTmaWarpSpecializedINS_6half_tEffN4cute5tupleIJNS7_1CILi128EEENS9_ILi64EEENS9_ILi96EEEEEENS8_IJiNS9_ILi1EEENS8_IJiiEEEEEESG_SG_NS4_13DefaultFusionEJEEENS4_15FmhaFwdEpilogueIS6_fNS8_IJSB_SC_SB_EEEEENS2_23IndividualTileSchedulerEJEEEEEvNT_6ParamsE:
        .type           _ZN7cutlass13device_kernelINS_4fmha6kernel28FmhaKernelTmaWarpSpecializedINS1_10collective30FmhaMainloopTmaWarpSpecializedINS_6half_tEffN4cute5tupleIJNS7_1CILi128EEENS9_ILi64EEENS9_ILi96EEEEEENS8_IJiNS9_ILi1EEENS8_IJiiEEEEEESG_SG_NS4_13DefaultFusionEJEEENS4_15FmhaFwdEpilogueIS6_fNS8_IJSB_SC_SB_EEEEENS2_23IndividualTileSchedulerEJEEEEEvNT_6ParamsE,@function
        .size           _ZN7cutlass13device_kernelINS_4fmha6kernel28FmhaKernelTmaWarpSpecializedINS1_10collective30FmhaMainloopTmaWarpSpecializedINS_6half_tEffN4cute5tupleIJNS7_1CILi128EEENS9_ILi64EEENS9_ILi96EEEEEENS8_IJiNS9_ILi1EEENS8_IJiiEEEEEESG_SG_NS4_13DefaultFusionEJEEENS4_15FmhaFwdEpilogueIS6_fNS8_IJSB_SC_SB_EEEEENS2_23IndividualTileSchedulerEJEEEEEvNT_6ParamsE,(.L_x_108 - _ZN7cutlass13device_kernelINS_4fmha6kernel28FmhaKernelTmaWarpSpecializedINS1_10collective30FmhaMainloopTmaWarpSpecializedINS_6half_tEffN4cute5tupleIJNS7_1CILi128EEENS9_ILi64EEENS9_ILi96EEEEEENS8_IJiNS9_ILi1EEENS8_IJiiEEEEEESG_SG_NS4_13DefaultFusionEJEEENS4_15FmhaFwdEpilogueIS6_fNS8_IJSB_SC_SB_EEEEENS2_23IndividualTileSchedulerEJEEEEEvNT_6ParamsE)
        .other          _ZN7cutlass13device_kernelINS_4fmha6kernel28FmhaKernelTmaWarpSpecializedINS1_10collective30FmhaMainloopTmaWarpSpecializedINS_6half_tEffN4cute5tupleIJNS7_1CILi128EEENS9_ILi64EEENS9_ILi96EEEEEENS8_IJiNS9_ILi1EEENS8_IJiiEEEEEESG_SG_NS4_13DefaultFusionEJEEENS4_15FmhaFwdEpilogueIS6_fNS8_IJSB_SC_SB_EEEEENS2_23IndividualTileSchedulerEJEEEEEvNT_6ParamsE,@"STO_CUDA_ENTRY STV_DEFAULT"
_ZN7cutlass13device_kernelINS_4fmha6kernel28FmhaKernelTmaWarpSpecializedINS1_10collective30FmhaMainloopTmaWarpSpecializedINS_6half_tEffN4cute5tupleIJNS7_1CILi128EEENS9_ILi64EEENS9_ILi96EEEEEENS8_IJiNS9_ILi1EEENS8_IJiiEEEEEESG_SG_NS4_13DefaultFusionEJEEENS4_15FmhaFwdEpilogueIS6_fNS8_IJSB_SC_SB_EEEEENS2_23IndividualTileSchedulerEJEEEEEvNT_6ParamsE:
[----:B------:R-:W1:Y:S01]  /*0000*/  LDC R1, c[0x0][0x28] ;  /* 0x00000a00ff017b82 */ /* 0x000e620000000800 */
[----:B------:R-:W2:Y:S01]  /*0010*/  S2R R6, SR_TID.X ;  /* 0x0000000000067919 */ /* 0x000ea20000002100 */
[----:B------:R-:W-:Y:S01]  /*0020*/  ELECT P1, URZ, PT ;  /* 0x00000000003f782f */ /* 0x000fe20003820000 */
[----:B------:R-:W-:Y:S01]  /*0030*/  BSSY B0, `(.L_x_0) ;  /* 0x0000017000007945 */ /* 0x000fe20003800000 */
[----:B--2---:R-:W-:-:S05]  /*0040*/  SHF.R.U32.HI R0, RZ, 0x5, R6 ;  /* 0x00000005ff007819 */ /* 0x004fca0000011606 */
[----:B------:R-:W2:Y:S02]  /*0050*/  SHFL.IDX PT, R2, R0, RZ, 0x1f ;  /* 0x00001fff00027589 */ /* 0x000ea400000e0000 */
[----:B--2---:R-:W-:Y:S02]  /*0060*/  R2UR UR4, R2 ;  /* 0x00000000020472ca */ /* 0x004fe400000e0000 */
[----:B------:R-:W-:-:S06]  /*0070*/  SHF.R.U32.HI R2, RZ, 0x7, R6 ;  /* 0x00000007ff027819 */ /* 0x000fcc0000011606 */
[----:B------:R-:W2:Y:S05]  /*0080*/  SHFL.IDX PT, R2, R2, RZ, 0x1f ;  /* 0x00001fff02027589 */ /* 0x000eaa00000e0000 */
[----:B------:R-:W-:Y:S02]  /*0090*/  USHF.R.S32.HI UR5, URZ, 0x1f, UR4 ;  /* 0x0000001f3f057899 */ /* 0x000fe40008011404 */
[----:B------:R-:W-:Y:S02]  /*00a0*/  ISETP.NE.OR P0, PT, RZ, UR4, !P1 ;  /* 0x00000004ff007c0c */ /* 0x000fe4000cf05670 */
[----:B------:R-:W-:-:S04]  /*00b0*/  ULEA.HI UR5, UR5, UR4, URZ, 0x2 ;  /* 0x0000000405057291 */ /* 0x000fc8000f8f103f */
[----:B------:R-:W-:-:S04]  /*00c0*/  ULOP3.LUT UR5, UR5, 0xfffffffc, URZ, 0xc0, !UPT ;  /* 0xfffffffc05057892 */ /* 0x000fc8000f8ec03f */
[----:B------:R-:W-:-:S03]  /*00d0*/  UIADD3 UR5, UR4, -UR5, URZ ;  /* 0x8000000504057290 */ /* 0x000fc6000fffe03f */
[----:B-1----:R-:W-:Y:S09]  /*00e0*/  @P0 BRA `(.L_x_1) ;  /* 0x00000000002c0947 */ /* 0x002ff20003800000 */
[----:B------:R-:W-:Y:S02]  /*00f0*/  ULDC.64 UR6, c[0x0][0x198] ;  /* 0x0000660000067ab9 */ /* 0x000fe40000000a00 */
[----:B------:R-:W-:Y:S02]  /*0100*/  UIADD3 UR8, UP0, UR6, 0xf0, URZ ;  /* 0x000000f006087890 */ /* 0x000fe4000ff1e03f */
[----:B------:R-:W-:Y:S02]  /*0110*/  UIADD3 UR10, UP1, UR6, 0x1f0, URZ ;  /* 0x000001f0060a7890 */ /* 0x000fe4000ff3e03f */
[----:B------:R-:W-:Y:S02]  /*0120*/  UIADD3 UR6, UP2, UR6, 0x2f0, URZ ;  /* 0x000002f006067890 */ /* 0x000fe4000ff5e03f */
[----:B------:R-:W-:Y:S02]  /*0130*/  UIADD3.X UR9, URZ, UR7, URZ, UP0, !UPT ;  /* 0x000000073f097290 */ /* 0x000fe400087fe43f */
[----:B------:R-:W-:-:S02]  /*0140*/  UIADD3.X UR11, URZ, UR7, URZ, UP1, !UPT ;  /* 0x000000073f0b7290 */ /* 0x000fc40008ffe43f */
[----:B------:R-:W-:-:S05]  /*0150*/  UIADD3.X UR7, URZ, UR7, URZ, UP2, !UPT ;  /* 0x000000073f077290 */ /* 0x000fca00097fe43f */
[----:B------:R1:W-:Y:S02]  /*0160*/  UTMACCTL.PF [UR8] ;  /* 0x00000000080079b9 */ /* 0x0003e40008040000 */
[----:B------:R1:W-:Y:S02]  /*0170*/  UTMACCTL.PF [UR10] ;  /* 0x000000000a0079b9 */ /* 0x0003e40008040000 */
[----:B------:R1:W-:Y:S02]  /*0180*/  UTMACCTL.PF [UR6] ;  /* 0x00000000060079b9 */ /* 0x0003e40008040000 */
[----:B-1----:R-:W-:Y:S01]  /*0190*/  NOP ;  /* 0x0000000000007918 */ /* 0x002fe20000000000 */
.L_x_1:
[----:B------:R-:W-:Y:S05]  /*01a0*/  BSYNC B0 ;  /* 0x0000000000007941 */ /* 0x000fea0003800000 */
.L_x_0:
[----:B------:R-:W1:Y:S01]  /*01b0*/  SHFL.IDX PT, R3, R0, RZ, 0x1f ;  /* 0x00001fff00037589 */ /* 0x000e6200000e0000 */
[----:B--2---:R-:W-:Y:S01]  /*01c0*/  R2UR UR37, R2 ;  /* 0x00000000022572ca */ /* 0x004fe200000e0000 */
[----:B------:R-:W-:-:S12]  /*01d0*/  UISETP.NE.AND UP0, UPT, UR5, 0x1, UPT ;  /* 0x000000010500788c */ /* 0x000fd8000bf05270 */
[----:B------:R-:W-:Y:S02]  /*01e0*/  UIADD3 UR10, UR37, -0x1, URZ ;  /* 0xffffffff250a7890 */ /* 0x000fe4000fffe03f */
[----:B------:R-:W-:Y:S02]  /*01f0*/  UISETP.EQ.AND UP0, UPT, UR37, URZ, !UP0 ;  /* 0x0000003f2500728c */ /* 0x000fe4000c702270 */
[----:B------:R-:W-:Y:S02]  /*0200*/  UISETP.GE.U32.AND UP1, UPT, UR10, 0x4, UPT ;  /* 0x000000040a00788c */ /* 0x000fe4000bf26070 */
[----:B------:R-:W-:Y:S01]  /*0210*/  USEL UR4, URZ, 0x1, !UP0 ;  /* 0x000000013f047887 */ /* 0x000fe2000c000000 */
[----:B-1----:R-:W-:-:S03]  /*0220*/  ISETP.NE.AND P0, PT, R3, RZ, PT ;  /* 0x000000ff0300720c */ /* 0x002fc60003f05270 */
[----:B------:R-:W-:-:S10]  /*0230*/  USEL UR4, UR4, 0x2, UP1 ;  /* 0x0000000204047887 */ /* 0x000fd40008800000 */
[----:B------:R-:W-:Y:S05]  /*0240*/  @P0 BRA `(.L_x_2) ;  /* 0x0000000000480947 */ /* 0x000fea0003800000 */
[----:B------:R-:W1:Y:S01]  /*0250*/  S2UR UR11, SR_CgaCtaId ;  /* 0x00000000000b79c3 */ /* 0x000e620000008800 */
[----:B------:R-:W-:Y:S01]  /*0260*/  UMOV UR6, 0x400 ;  /* 0x0000040000067882 */ /* 0x000fe20000000000 */
[----:B------:R-:W-:Y:S01]  /*0270*/  UMOV UR7, 0x1 ;  /* 0x0000000100077882 */ /* 0x000fe20000000000 */
[----:B------:R-:W-:Y:S01]  /*0280*/  UMOV UR8, 0x80 ;  /* 0x0000008000087882 */ /* 0x000fe20000000000 */
[----:B------:R-:W-:Y:S01]  /*0290*/  ELECT P0, URZ, PT ;  /* 0x00000000003f782f */ /* 0x000fe20003800000 */
[----:B------:R-:W-:-:S04]  /*02a0*/  UIADD3 UR8, -UR8, 0x100000, URZ ;  /* 0x0010000008087890 */ /* 0x000fc8000fffe13f */
[----:B------:R-:W-:Y:S02]  /*02b0*/  USHF.L.U32 UR9, UR8, 0xb, URZ ;  /* 0x0000000b08097899 */ /* 0x000fe4000800063f */
[----:B------:R-:W-:Y:S02]  /*02c0*/  USHF.L.U32 UR8, UR8, 0x1, URZ ;  /* 0x0000000108087899 */ /* 0x000fe4000800063f */
[----:B-1----:R-:W-:Y:S02]  /*02d0*/  ULEA UR11, UR11, UR6, 0x18 ;  /* 0x000000060b0b7291 */ /* 0x002fe4000f8ec03f */
[----:B------:R-:W-:-:S04]  /*02e0*/  UIADD3 UR6, -UR7, 0x100000, URZ ;  /* 0x0010000007067890 */ /* 0x000fc8000fffe13f */
[----:B------:R-:W-:Y:S02]  /*02f0*/  USHF.L.U32 UR7, UR6, 0xb, URZ ;  /* 0x0000000b06077899 */ /* 0x000fe4000800063f */
[----:B------:R-:W-:Y:S01]  /*0300*/  USHF.L.U32 UR6, UR6, 0x1, URZ ;  /* 0x0000000106067899 */ /* 0x000fe2000800063f */
[----:B------:R-:W1:Y:S11]  /*0310*/  FENCE.VIEW.ASYNC.S ;  /* 0x00000000000073c6 */ /* 0x000e760000000000 */
[----:B-1----:R1:W2:Y:S01]  /*0320*/  SYNCS.EXCH.64 URZ, [UR11+0x15050], UR6 ;  /* 0x015050060b3f75b2 */ /* 0x0022a20008000100 */
[----:B------:R1:W3:Y:S01]  /*0330*/  SYNCS.EXCH.64 URZ, [UR11+0x15060], UR8 ;  /* 0x015060080b3f75b2 */ /* 0x0002e20008000100 */
[----:B------:R1:W4:Y:S01]  /*0340*/  SYNCS.EXCH.64 URZ, [UR11+0x15058], UR6 ;  /* 0x015058060b3f75b2 */ /* 0x0003220008000100 */
[----:B------:R1:W1:Y:S01]  /*0350*/  SYNCS.EXCH.64 URZ, [UR11+0x15068], UR8 ;  /* 0x015068080b3f75b2 */ /* 0x0002620008000100 */
[----:B------:R-:W-:Y:S01]  /*0360*/  NOP ;  /* 0x0000000000007918 */ /* 0x000fe20000000000 */
.L_x_2:
[----:B------:R-:W5:Y:S01]  /*0370*/  SHFL.IDX PT, R2, R0, RZ, 0x1f ;  /* 0x00001fff00027589 */ /* 0x000f6200000e0000 */
[----:B------:R-:W-:Y:S01]  /*0380*/  NOP ;  /* 0x0000000000007918 */ /* 0x000fe20000000000 */
[----:B-----5:R-:W-:-:S13]  /*0390*/  ISETP.NE.AND P0, PT, R2, RZ, PT ;  /* 0x000000ff0200720c */ /* 0x020fda0003f05270 */
[----:B------:R-:W-:Y:S05]  /*03a0*/  @P0 BRA `(.L_x_3) ;  /* 0x0000000000600947 */ /* 0x000fea0003800000 */
[----:B-1----:R-:W1:Y:S01]  /*03b0*/  S2UR UR7, SR_CgaCtaId ;  /* 0x00000000000779c3 */ /* 0x002e620000008800 */
[----:B------:R-:W-:Y:S01]  /*03c0*/  UMOV UR6, 0x400 ;  /* 0x0000040000067882 */ /* 0x000fe20000000000 */
[----:B------:R-:W-:Y:S01]  /*03d0*/  UMOV UR8, 0x1 ;  /* 0x0000000100087882 */ /* 0x000fe20000000000 */
[----:B------:R-:W-:Y:S01]  /*03e0*/  UMOV UR12, 0x100 ;  /* 0x00000100000c7882 */ /* 0x000fe20000000000 */
[----:B------:R-:W-:-:S04]  /*03f0*/  UIADD3 UR8, -UR8, 0x100000, URZ ;  /* 0x0010000008087890 */ /* 0x000fc8000fffe13f */
[----:B------:R-:W-:Y:S02]  /*0400*/  USHF.L.U32 UR9, UR8, 0xb, URZ ;  /* 0x0000000b08097899 */ /* 0x000fe4000800063f */
[----:B------:R-:W-:Y:S01]  /*0410*/  USHF.L.U32 UR8, UR8, 0x1, URZ ;  /* 0x0000000108087899 */ /* 0x000fe2000800063f */
[----:B------:R-:W-:Y:S01]  /*0420*/  ELECT P0, URZ, PT ;  /* 0x00000000003f782f */ /* 0x000fe20003800000 */
[----:B-1----:R-:W-:Y:S02]  /*0430*/  ULEA UR11, UR7, UR6, 0x18 ;  /* 0x00000006070b7291 */ /* 0x002fe4000f8ec03f */
[----:B------:R-:W-:-:S04]  /*0440*/  UIADD3 UR6, -UR12, 0x100000, URZ ;  /* 0x001000000c067890 */ /* 0x000fc8000fffe13f */
[----:B------:R-:W-:Y:S02]  /*0450*/  USHF.L.U32 UR7, UR6, 0xb, URZ ;  /* 0x0000000b06077899 */ /* 0x000fe4000800063f */
[----:B------:R-:W-:Y:S01]  /*0460*/  USHF.L.U32 UR6, UR6, 0x1, URZ ;  /* 0x0000000106067899 */ /* 0x000fe2000800063f */
[----:B------:R-:W1:Y:S03]  /*0470*/  FENCE.VIEW.ASYNC.S ;  /* 0x00000000000073c6 */ /* 0x000e660000000000 */
[----:B-1----:R1:W1:Y:S08]  /*0480*/  SYNCS.EXCH.64 URZ, [UR11+0x15000], UR8 ;  /* 0x015000080b3f75b2 */ /* 0x0022700008000100 */
[----:B------:R1:W1:Y:S01]  /*0490*/  SYNCS.EXCH.64 URZ, [UR11+0x15028], UR6 ;  /* 0x015028060b3f75b2 */ /* 0x0002620008000100 */
        /* <DEDUP_REMOVED lines=8> */
[----:B------:R-:W-:Y:S01]  /*0520*/  NOP ;  /* 0x0000000000007918 */ /* 0x000fe20000000000 */
.L_x_3:
        /* <DEDUP_REMOVED lines=21> */
[----:B------:R-:W-:Y:S01]  /*0680*/  NOP ;  /* 0x0000000000007918 */ /* 0x000fe20000000000 */
.L_x_4:
[----:B------:R-:W5:Y:S01]  /*0690*/  SHFL.IDX PT, R2, R0, RZ, 0x1f ;  /* 0x00001fff00027589 */ /* 0x000f6200000e0000 */
[----:B------:R-:W-:Y:S01]  /*06a0*/  ELECT P0, URZ, PT ;  /* 0x00000000003f782f */ /* 0x000fe20003800000 */
[----:B------:R-:W-:Y:S01]  /*06b0*/  NOP ;  /* 0x0000000000007918 */ /* 0x000fe20000000000 */
[----:B-1----:R-:W-:Y:S02]  /*06c0*/  UMOV UR6, 0x80 ;  /* 0x0000008000067882 */ /* 0x002fe40000000000 */
[C---:B-----5:R-:W-:Y:S02]  /*06d0*/  ISETP.NE.OR P0, PT, R2.reuse, RZ, !P0 ;  /* 0x000000ff0200720c */ /* 0x060fe40004705670 */
[----:B------:R-:W-:-:S11]  /*06e0*/  ISETP.NE.AND P2, PT, R2, RZ, PT ;  /* 0x000000ff0200720c */ /* 0x000fd60003f45270 */
[----:B------:R-:W-:Y:S01]  /*06f0*/  VOTEU.ALL UP0, P0 ;  /* 0x00000000003f7886 */ /* 0x000fe20000000000 */
[----:B------:R-:W-:Y:S01]  /*0700*/  VOTEU.ALL UP1, P0 ;  /* 0x00000000003f7886 */ /* 0x000fe20000020000 */
[----:B------:R-:W-:Y:S01]  /*0710*/  VOTEU.ALL UP2, P0 ;  /* 0x00000000003f7886 */ /* 0x000fe20000040000 */
[----:B------:R-:W-:Y:S02]  /*0720*/  VOTEU.ALL UP3, P0 ;  /* 0x00000000003f7886 */ /* 0x000fe40000060000 */
[----:B------:R-:W1:Y:S01]  /*0730*/  @!UP0 S2UR UR9, SR_CgaCtaId ;  /* 0x00000000000989c3 */ /* 0x000e620000008800 */
[----:B------:R-:W-:Y:S01]  /*0740*/  @!UP0 UMOV UR8, 0x400 ;  /* 0x0000040000088882 */ /* 0x000fe20000000000 */
[----:B------:R-:W-:-:S04]  /*0750*/  @!UP0 UIADD3 UR6, -UR6, 0x100000, URZ ;  /* 0x0010000006068890 */ /* 0x000fc8000fffe13f */
[----:B------:R-:W-:Y:S02]  /*0760*/  @!UP0 USHF.L.U32 UR7, UR6, 0xb, URZ ;  /* 0x0000000b06078899 */ /* 0x000fe4000800063f */
[----:B------:R-:W-:Y:S02]  /*0770*/  @!UP0 USHF.L.U32 UR6, UR6, 0x1, URZ ;  /* 0x0000000106068899 */ /* 0x000fe4000800063f */
[----:B-1----:R-:W-:Y:S01]  /*0780*/  @!UP0 ULEA UR8, UR9, UR8, 0x18 ;  /* 0x0000000809088291 */ /* 0x002fe2000f8ec03f */
[----:B------:R-:W-:Y:S01]  /*0790*/  VOTEU.ALL UP0, P0 ;  /* 0x00000000003f7886 */ /* 0x000fe20000000000 */
[----:B------:R-:W1:Y:S10]  /*07a0*/  FENCE.VIEW.ASYNC.S ;  /* 0x00000000000073c6 */ /* 0x000e740000000000 */
[----:B-1----:R1:W1:Y:S01]  /*07b0*/  @!UP0 SYNCS.EXCH.64 URZ, [UR8+0x15090], UR6 ;  /* 0x01509006083f85b2 */ /* 0x0022620008000100 */
[----:B------:R1:W1:Y:S01]  /*07c0*/  @!UP1 SYNCS.EXCH.64 URZ, [UR8+0x15098], UR6 ;  /* 0x01509806083f95b2 */ /* 0x0002620008000100 */
[----:B------:R1:W1:Y:S01]  /*07d0*/  @!UP2 SYNCS.EXCH.64 URZ, [UR8+0x150a0], UR6 ;  /* 0x0150a006083fa5b2 */ /* 0x0002620008000100 */
[----:B------:R1:W1:Y:S01]  /*07e0*/  @!UP3 SYNCS.EXCH.64 URZ, [UR8+0x150a8], UR6 ;  /* 0x0150a806083fb5b2 */ /* 0x0002620008000100 */
[----:B------:R-:W-:Y:S01]  /*07f0*/  NOP ;  /* 0x0000000000007918 */ /* 0x000fe20000000000 */
[----:B------:R-:W-:Y:S05]  /*0800*/  @P2 BRA `(.L_x_5) ;  /* 0x0000000000502947 */ /* 0x000fea0003800000 */
[----:B-1----:R-:W1:Y:S01]  /*0810*/  S2UR UR7, SR_CgaCtaId ;  /* 0x00000000000779c3 */ /* 0x002e620000008800 */
[----:B------:R-:W-:Y:S01]  /*0820*/  UMOV UR6, 0x400 ;  /* 0x0000040000067882 */ /* 0x000fe20000000000 */
[----:B------:R-:W-:Y:S01]  /*0830*/  UMOV UR8, 0x20 ;  /* 0x0000002000087882 */ /* 0x000fe20000000000 */
[----:B------:R-:W-:Y:S01]  /*0840*/  UMOV UR9, 0x80 ;  /* 0x0000008000097882 */ /* 0x000fe20000000000 */
[----:B------:R-:W-:Y:S01]  /*0850*/  ELECT P0, URZ, PT ;  /* 0x00000000003f782f */ /* 0x000fe20003800000 */
[----:B-1----:R-:W-:Y:S02]  /*0860*/  ULEA UR11, UR7, UR6, 0x18 ;  /* 0x00000006070b7291 */ /* 0x002fe4000f8ec03f */
[----:B------:R-:W-:-:S04]  /*0870*/  UIADD3 UR6, -UR8, 0x100000, URZ ;  /* 0x0010000008067890 */ /* 0x000fc8000fffe13f */
[----:B------:R-:W-:Y:S02]  /*0880*/  USHF.L.U32 UR7, UR6, 0xb, URZ ;  /* 0x0000000b06077899 */ /* 0x000fe4000800063f */
[----:B------:R-:W-:Y:S02]  /*0890*/  USHF.L.U32 UR6, UR6, 0x1, URZ ;  /* 0x0000000106067899 */ /* 0x000fe4000800063f */
        /* <DEDUP_REMOVED lines=10> */
[----:B------:R-:W-:Y:S01]  /*0940*/  NOP ;  /* 0x0000000000007918 */ /* 0x000fe20000000000 */
.L_x_5:
[----:B------:R-:W-:Y:S01]  /*0950*/  ISETP.NE.AND P0, PT, RZ, UR37, PT ;  /* 0x00000025ff007c0c */ /* 0x000fe2000bf05270 */
[----:B------:R-:W-:Y:S01]  /*0960*/  NOP ;  /* 0x0000000000007918 */ /* 0x000fe20000000000 */
[----:B------:R-:W-:Y:S01]  /*0970*/  MOV R0, UR5 ;  /* 0x0000000500007c02 */ /* 0x000fe20008000f00 */
[----:B-1234-:R-:W-:Y:S03]  /*0980*/  BAR.SYNC.DEFER_BLOCKING 0x0 ;  /* 0x0000000000007b1d */ /* 0x01efe60000010000 */
[----:B------:R-:W-:-:S07]  /*0990*/  ISETP.EQ.AND P2, PT, R0, 0x1, P1 ;  /* 0x000000010000780c */ /* 0x000fce0000f42270 */
[----:B------:R-:W-:Y:S06]  /*09a0*/  @!P0 BRA `(.L_x_6) ;  /* 0x0000004c001c8947 */ /* 0x000fec0003800000 */
[----:B------:R-:W-:-:S06]  /*09b0*/  UISETP.GT.U32.AND UP0, UPT, UR10, 0x3, UPT ;  /* 0x000000030a00788c */ /* 0x000fcc000bf04070 */
[----:B------:R-:W-:-:S13]  /*09c0*/  PLOP3.LUT P0, PT, PT, PT, UP0, 0x80, 0x0 ;  /* 0x000000000000781c */ /* 0x000fda0003f0f008 */
[----:B------:R-:W-:Y:S05]  /*09d0*/  @P0 EXIT ;  /* 0x000000000000094d */ /* 0x000fea0003800000 */
.L_x_7:
[----:B------:R-:W-:-:S08]  /*09e0*/  NOP ;  /* 0x0000000000007918 */ /* 0x000fd00000000000 */
[----:B------:R-:W1:Y:S02]  /*09f0*/  USETMAXREG.TRY_ALLOC.CTAPOOL UP0, 0xf0 ;  /* 0x000000f0000079c8 */ /* 0x000e640008000600 */
[----:B-1----:R-:W-:-:S13]  /*0a00*/  PLOP3.LUT P0, PT, PT, PT, UP0, 0x80, 0x0 ;  /* 0x000000000000781c */ /* 0x002fda0003f0f008 */
[----:B------:R-:W-:Y:S05]  /*0a10*/  @!P0 BRA `(.L_x_7) ;  /* 0xfffffffc00f08947 */ /* 0x000fea000383ffff */
[----:B------:R-:W-:Y:S01]  /*0a20*/  UISETP.NE.AND UP0, UPT, UR37, 0x1, UPT ;  /* 0x000000012500788c */ /* 0x000fe2000bf05270 */
[----:B------:R-:W1:Y:S01]  /*0a30*/  S2UR UR42, SR_CTAID.X ;  /* 0x00000000002a79c3 */ /* 0x000e620000002500 */
[----:B------:R-:W-:Y:S01]  /*0a40*/  UMOV UR5, URZ ;  /* 0x0000003f00057c82 */ /* 0x000fe20008000000 */
[----:B------:R-:W-:-:S03]  /*0a50*/  UMOV UR6, URZ ;  /* 0x0000003f00067c82 */ /* 0x000fc60008000000 */
[----:B------:R-:W-:-:S13]  /*0a60*/  PLOP3.LUT P0, PT, PT, PT, UP0, 0x80, 0x0 ;  /* 0x000000000000781c */ /* 0x000fda0003f0f008 */
[----:B------:R-:W-:Y:S05]  /*0a70*/  @!P0 BRA `(.L_x_8) ;  /* 0x00000000003c8947 */ /* 0x000fea0003800000 */
[----:B------:R-:W-:Y:S01]  /*0a80*/  UISETP.NE.AND UP0, UPT, UR37, 0x2, UPT ;  /* 0x000000022500788c */ /* 0x000fe2000bf05270 */
[----:B------:R-:W-:-:S05]  /*0a90*/  UMOV UR6, 0x1 ;  /* 0x0000000100067882 */ /* 0x000fca0000000000 */
[----:B------:R-:W-:-:S13]  /*0aa0*/  PLOP3.LUT P1, PT, PT, PT, UP0, 0x80, 0x0 ;  /* 0x000000000000781c */ /* 0x000fda0003f2f008 */
[----:B------:R-:W-:Y:S05]  /*0ab0*/  @!P1 BRA `(.L_x_8) ;  /* 0x00000000002c9947 */ /* 0x000fea0003800000 */
[----:B------:R-:W-:-:S06]  /*0ac0*/  UISETP.NE.AND UP0, UPT, UR37, 0x3, UPT ;  /* 0x000000032500788c */ /* 0x000fcc000bf05270 */
[----:B------:R-:W-:-:S13]  /*0ad0*/  PLOP3.LUT P1, PT, PT, PT, UP0, 0x80, 0x0 ;  /* 0x000000000000781c */ /* 0x000fda0003f2f008 */
[----:B------:R-:W-:Y:S05]  /*0ae0*/  @!P1 BRA `(.L_x_9) ;  /* 0x0000000000189947 */ /* 0x000fea0003800000 */
[----:B------:R-:W-:-:S11]  /*0af0*/  UISETP.NE.AND UP0, UPT, UR37, 0x4, UPT ;  /* 0x000000042500788c */ /* 0x000fd6000bf05270 */
[----:B------:R-:W-:Y:S01]  /*0b00*/  @!UP0 UMOV UR5, 0x1 ;  /* 0x0000000100058882 */ /* 0x000fe20000000000 */
[----:B------:R-:W-:Y:S01]  /*0b10*/  @!UP0 UMOV UR6, 0x1 ;  /* 0x0000000100068882 */ /* 0x000fe20000000000 */
[----:B------:R-:W-:Y:S01]  /*0b20*/  @UP0 UMOV UR5, URZ ;  /* 0x0000003f00050c82 */ /* 0x000fe20008000000 */
[----:B------:R-:W-:Y:S01]  /*0b30*/  @UP0 UMOV UR6, URZ ;  /* 0x0000003f00060c82 */ /* 0x000fe20008000000 */
[----:B------:R-:W-:Y:S05]  /*0b40*/  BRA `(.L_x_8) ;  /* 0x0000000000087947 */ /* 0x000fea0003800000 */
.L_x_9:
[----:B------:R-:W-:Y:S01]  /*0b50*/  UMOV UR5, 0x1 ;  /* 0x0000000100057882 */ /* 0x000fe20000000000 */
[----:B------:R-:W-:-:S05]  /*0b60*/  UMOV UR6, URZ ;  /* 0x0000003f00067c82 */ /* 0x000fca0008000000 */
.L_x_8:
[----:B------:R-:W-:Y:S05]  /*0b70*/  @!P0 BRA `(.L_x_10) ;  /* 0x00000000003c8947 */ /* 0x000fea0003800000 */
[----:B------:R-:W-:-:S06]  /*0b80*/  UISETP.NE.AND UP0, UPT, UR37, 0x2, UPT ;  /* 0x000000022500788c */ /* 0x000fcc000bf05270 */
[----:B------:R-:W-:-:S13]  /*0b90*/  PLOP3.LUT P0, PT, PT, PT, UP0, 0x80, 0x0 ;  /* 0x000000000000781c */ /* 0x000fda0003f0f008 */
[----:B------:R-:W-:Y:S05]  /*0ba0*/  @!P0 BRA `(.L_x_11) ;  /* 0x0000000000288947 */ /* 0x000fea0003800000 */
[----:B------:R-:W-:-:S06]  /*0bb0*/  UISETP.NE.AND UP0, UPT, UR37, 0x3, UPT ;  /* 0x000000032500788c */ /* 0x000fcc000bf05270 */
[----:B------:R-:W-:-:S13]  /*0bc0*/  PLOP3.LUT P0, PT, PT, PT, UP0, 0x80, 0x0 ;  /* 0x000000000000781c */ /* 0x000fda0003f0f008 */
[----:B------:R-:W-:Y:S05]  /*0bd0*/  @!P0 BRA `(.L_x_12) ;  /* 0x0000000000148947 */ /* 0x000fea0003800000 */
[----:B------:R-:W-:-:S06]  /*0be0*/  UISETP.NE.AND UP0, UPT, UR37, 0x4, UPT ;  /* 0x000000042500788c */ /* 0x000fcc000bf05270 */
[----:B------:R-:W-:-:S13]  /*0bf0*/  PLOP3.LUT P0, PT, PT, PT, UP0, 0x80, 0x0 ;  /* 0x000000000000781c */ /* 0x000fda0003f0f008 */
[----:B------:R-:W-:Y:S05]  /*0c00*/  @P0 BRA `(.L_x_13) ;  /* 0x00000000001c0947 */ /* 0x000fea0003800000 */
[----:B-1----:R-:W-:Y:S01]  /*0c10*/  ULEA UR42, UR42, 0x3, 0x1 ;  /* 0x000000032a2a7891 */ /* 0x002fe2000f8e083f */
[----:B------:R-:W-:Y:S11]  /*0c20*/  BRA `(.L_x_13) ;  /* 0x0000000000147947 */ /* 0x000ff60003800000 */
.L_x_12:
[----:B-1----:R-:W-:Y:S01]  /*0c30*/  ULEA UR42, UR42, 0x2, 0x1 ;  /* 0x000000022a2a7891 */ /* 0x002fe2000f8e083f */
[----:B------:R-:W-:Y:S11]  /*0c40*/  BRA `(.L_x_13) ;  /* 0x00000000000c7947 */ /* 0x000ff60003800000 */
.L_x_11:
[----:B-1----:R-:W-:Y:S01]  /*0c50*/  ULEA UR42, UR42, 0x1, 0x1 ;  /* 0x000000012a2a7891 */ /* 0x002fe2000f8e083f */
[----:B------:R-:W-:Y:S11]  /*0c60*/  BRA `(.L_x_13) ;  /* 0x0000000000047947 */ /* 0x000ff60003800000 */
.L_x_10:
[----:B-1----:R-:W-:-:S12]  /*0c70*/  USHF.L.U32 UR42, UR42, 0x1, URZ ;  /* 0x000000012a2a7899 */ /* 0x002fd8000800063f */
.L_x_13:
[----:B------:R-:W-:-:S04]  /*0c80*/  ULOP3.LUT UR7, UR4, 0x1, URZ, 0xfc, !UPT ;  /* 0x0000000104077892 */ /* 0x000fc8000f8efc3f */
[----:B------:R-:W-:-:S06]  /*0c90*/  UISETP.NE.AND UP0, UPT, UR7, 0x3, UPT ;  /* 0x000000030700788c */ /* 0x000fcc000bf05270 */
[----:B------:R-:W-:-:S13]  /*0ca0*/  PLOP3.LUT P0, PT, PT, PT, UP0, 0x80, 0x0 ;  /* 0x000000000000781c */ /* 0x000fda0003f0f008 */
[----:B------:R-:W-:Y:S05]  /*0cb0*/  @!P0 BRA `(.L_x_14) ;  /* 0x0000000000048947 */ /* 0x000fea0003800000 */
[----:B-1----:R-:W-:Y:S01]  /*0cc0*/  BPT.TRAP 0x1 ;  /* 0x000000040000795c */ /* 0x002fe20000300000 */
.L_x_14:
[----:B------:R-:W2:Y:S01]  /*0cd0*/  S2UR UR7, SR_CgaCtaId ;  /* 0x00000000000779c3 */ /* 0x000ea20000008800 */
[----:B------:R-:W-:Y:S01]  /*0ce0*/  UMOV UR36, 0x400 ;  /* 0x0000040000247882 */ /* 0x000fe20000000000 */
[----:B------:R-:W-:-:S04]  /*0cf0*/  MOV R0, UR5 ;  /* 0x0000000500007c02 */ /* 0x000fc80008000f00 */
[----:B------:R-:W-:Y:S01]  /*0d00*/  SHF.L.U32 R0, R0, 0x1f, RZ ;  /* 0x0000001f00007819 */ /* 0x000fe200000006ff */
[----:B--2---:R-:W-:-:S04]  /*0d10*/  ULEA UR36, UR7, UR36, 0x18 ;  /* 0x0000002407247291 */ /* 0x004fc8000f8ec03f */
[----:B------:R-:W-:-:S09]  /*0d20*/  ULEA UR7, UR6, UR36, 0x3 ;  /* 0x0000002406077291 */ /* 0x000fd2000f8e183f */
[----:B------:R-:W2:Y:S02]  /*0d30*/  SYNCS.PHASECHK.TRANS64.TRYWAIT P1, [UR7+0x15050], R0 ;  /* 0x01505000ff0075a7 */ /* 0x000ea40008020147 */
[----:B--2---:R-:W-:Y:S05]  /*0d40*/  @!P1 BRA `(.L_x_15) ;  /* 0x0000005c00889947 */ /* 0x004fea0003800000 */
.L_x_91:
[----:B------:R-:W-:Y:S05]  /*0d50*/  @!P0 BRA `(.L_x_16) ;  /* 0x0000000000048947 */ /* 0x000fea0003800000 */
[----:B-1----:R-:W-:Y:S01]  /*0d60*/  BPT.TRAP 0x1 ;  /* 0x000000040000795c */ /* 0x002fe20000300000 */
.L_x_16:
[----:B------:R-:W-:-:S04]  /*0d70*/  SHF.L.U32 R56, RZ, 0x1f, RZ ;  /* 0x0000001fff387819 */ /* 0x000fc800000006ff */
[----:B------:R-:W3:Y:S02]  /*0d80*/  SYNCS.PHASECHK.TRANS64.TRYWAIT P1, [UR36+0x15000], R56 ;  /* 0x01500038ff0075a7 */ /* 0x000ee40008020164 */
[----:B---3--:R-:W-:Y:S05]  /*0d90*/  @!P1 BRA `(.L_x_17) ;  /* 0x0000005c008c9947 */ /* 0x008fea0003800000 */
.L_x_92:
[----:B------:R-:W-:Y:S02]  /*0da0*/  UIADD3 UR5, UR37, -0x1, URZ ;  /* 0xffffffff25057890 */ /* 0x000fe4000fffe03f */
[----:B------:R-:W-:-:S04]  /*0db0*/  UIADD3 UR32, UR36, 0x15090, URZ ;  /* 0x0001509024207890 */ /* 0x000fc8000fffe03f */
[----:B------:R-:W-:Y:S01]  /*0dc0*/  ISETP.NE.AND P1, PT, RZ, UR5, PT ;  /* 0x00000005ff007c0c */ /* 0x000fe2000bf25270 */
[----:B------:R-:W-:Y:S02]  /*0dd0*/  ULEA UR10, UR10, UR32, 0x3 ;  /* 0x000000200a0a7291 */ /* 0x000fe4000f8e183f */
[----:B------:R-:W-:Y:S01]  /*0de0*/  USHF.L.U32 UR5, UR5, 0x3, URZ ;  /* 0x0000000305057899 */ /* 0x000fe2000800063f */
[----:B--2---:R-:W-:-:S04]  /*0df0*/  SEL R0, RZ, 0x1, P1 ;  /* 0x00000001ff007807 */ /* 0x004fc80000800000 */
[----:B------:R-:W-:-:S04]  /*0e00*/  SHF.L.U32 R0, R0, 0x1f, RZ ;  /* 0x0000001f00007819 */ /* 0x000fc800000006ff */
[----:B------:R-:W2:Y:S02]  /*0e10*/  SYNCS.PHASECHK.TRANS64.TRYWAIT P1, [UR10], R0 ;  /* 0x00000000ff0075a7 */ /* 0x000ea4000802014a */
[----:B--2---:R-:W-:Y:S05]  /*0e20*/  @!P1 BRA `(.L_x_18) ;  /* 0x0000005c00809947 */ /* 0x004fea0003800000 */
.L_x_93:
[----:B------:R-:W-:Y:S01]  /*0e30*/  USHF.R.U32.HI UR7, URZ, 0x4, UR36 ;  /* 0x000000043f077899 */ /* 0x000fe20008011624 */
[----:B------:R-:W-:Y:S01]  /*0e40*/  WARPGROUP.ARRIVE ;  /* 0x00000000000079c5 */ /* 0x000fe20000000000 */
[----:B------:R-:W-:Y:S02]  /*0e50*/  UIADD3 UR8, UR36, 0x6000, URZ ;  /* 0x0000600024087890 */ /* 0x000fe4000fffe03f */
[----:B------:R-:W-:Y:S02]  /*0e60*/  ULOP3.LUT UR7, UR7, 0x3fff, URZ, 0xc0, !UPT ;  /* 0x00003fff07077892 */ /* 0x000fe4000f8ec03f */
[----:B------:R-:W-:Y:S02]  /*0e70*/  USHF.R.U32.HI UR8, URZ, 0x4, UR8 ;  /* 0x000000043f087899 */ /* 0x000fe40008011608 */
[----:B------:R-:W-:Y:S02]  /*0e80*/  ULOP3.LUT UR28, UR7, 0x10000, URZ, 0xfc, !UPT ;  /* 0x00010000071c7892 */ /* 0x000fe4000f8efc3f */
[----:B------:R-:W-:-:S02]  /*0e90*/  ULOP3.LUT UR7, UR8, 0x3fff, URZ, 0xc0, !UPT ;  /* 0x00003fff08077892 */ /* 0x000fc4000f8ec03f */
[----:B------:R-:W-:Y:S02]  /*0ea0*/  UIMAD UR28, UR6, 0x300, UR28 ;  /* 0x00000300061c78a4 */ /* 0x000fe4000f8e021c */
[----:B------:R-:W-:Y:S01]  /*0eb0*/  ULOP3.LUT UR6, UR7, 0x10000, URZ, 0xfc, !UPT ;  /* 0x0001000007067892 */ /* 0x000fe2000f8efc3f */
[----:B------:R-:W-:Y:S01]  /*0ec0*/  UMOV UR9, 0x80000020 ;  /* 0x8000002000097882 */ /* 0x000fe20000000000 */
[----:B------:R-:W-:Y:S01]  /*0ed0*/  UMOV UR11, 0x80000020 ;  /* 0x80000020000b7882 */ /* 0x000fe20000000000 */
[----:B------:R-:W-:Y:S02]  /*0ee0*/  UIADD3 UR12, UR28, 0x2, URZ ;  /* 0x000000021c0c7890 */ /* 0x000fe4000fffe03f */
[----:B------:R-:W-:Y:S02]  /*0ef0*/  UMOV UR8, UR28 ;  /* 0x0000001c00087c82 */ /* 0x000fe40008000000 */
[----:B------:R-:W-:Y:S01]  /*0f00*/  UMOV UR10, UR6 ;  /* 0x00000006000a7c82 */ /* 0x000fe20008000000 */
[----:B------:R-:W-:Y:S01]  /*0f10*/  UIADD3 UR14, UR6, 0x2, URZ ;  /* 0x00000002060e7890 */ /* 0x000fe2000fffe03f */
[----:B------:R-:W-:Y:S01]  /*0f20*/  HGMMA.64x64x16.F32 R24, gdesc[UR8], RZ, !UPT, gsb0 ;  /* 0x00e00000081879f0 */ /* 0x000fe2000c0008ff */
[----:B------:R-:W-:Y:S01]  /*0f30*/  UMOV UR13, 0x80000020 ;  /* 0x80000020000d7882 */ /* 0x000fe20000000000 */
[----:B------:R-:W-:Y:S01]  /*0f40*/  UMOV UR15, 0x80000020 ;  /* 0x80000020000f7882 */ /* 0x000fe20000000000 */
[----:B------:R-:W-:-:S02]  /*0f50*/  UIADD3 UR16, UR28, 0x100, URZ ;  /* 0x000001001c107890 */ /* 0x000fc4000fffe03f */
[----:B------:R-:W-:Y:S01]  /*0f60*/  UIADD3 UR18, UR6, 0x100, URZ ;  /* 0x0000010006127890 */ /* 0x000fe2000fffe03f */
[----:B------:R-:W-:Y:S01]  /*0f70*/  UMOV UR17, 0x80000020 ;  /* 0x8000002000117882 */ /* 0x000fe20000000000 */
[----:B------:R-:W-:Y:S01]  /*0f80*/  UMOV UR19, 0x80000020 ;  /* 0x8000002000137882 */ /* 0x000fe20000000000 */
[----:B------:R-:W-:Y:S02]  /*0f90*/  UIADD3 UR20, UR28, 0x102, URZ ;  /* 0x000001021c147890 */ /* 0x000fe4000fffe03f */
[----:B------:R-:W-:Y:S01]  /*0fa0*/  UIADD3 UR22, UR6, 0x102, URZ ;  /* 0x0000010206167890 */ /* 0x000fe2000fffe03f */
[----:B------:R-:W-:Y:S01]  /*0fb0*/  UMOV UR21, 0x80000020 ;  /* 0x8000002000157882 */ /* 0x000fe20000000000 */
[----:B------:R-:W-:Y:S01]  /*0fc0*/  UMOV UR23, 0x80000020 ;  /* 0x8000002000177882 */ /* 0x000fe20000000000 */
[----:B------:R-:W-:Y:S02]  /*0fd0*/  UIADD3 UR24, UR28, 0x200, URZ ;  /* 0x000002001c187890 */ /* 0x000fe4000fffe03f */
[----:B------:R-:W-:Y:S01]  /*0fe0*/  UIADD3 UR26, UR6, 0x200, URZ ;  /* 0x00000200061a7890 */ /* 0x000fe2000fffe03f */
[----:B------:R-:W-:Y:S01]  /*0ff0*/  UMOV UR25, 0x80000020 ;  /* 0x8000002000197882 */ /* 0x000fe20000000000 */
[----:B------:R-:W-:Y:S01]  /*1000*/  UMOV UR27, 0x80000020 ;  /* 0x80000020001b7882 */ /* 0x000fe20000000000 */
[----:B------:R-:W-:-:S02]  /*1010*/  UIADD3 UR28, UR28, 0x202, URZ ;  /* 0x000002021c1c7890 */ /* 0x000fc4000fffe03f */
[----:B------:R-:W-:Y:S01]  /*1020*/  UIADD3 UR30, UR6, 0x202, URZ ;  /* 0x00000202061e7890 */ /* 0x000fe2000fffe03f */
[----:B------:R-:W-:Y:S01]  /*1030*/  UMOV UR29, 0x80000020 ;  /* 0x80000020001d7882 */ /* 0x000fe20000000000 */
[----:B------:R-:W-:Y:S01]  /*1040*/  UMOV UR31, 0x80000020 ;  /* 0x80000020001f7882 */ /* 0x000fe20000000000 */
[----:B------:R-:W-:Y:S01]  /*1050*/  ULDC UR10, c[0x0][0x604] ;  /* 0x00018100000a7ab9 */ /* 0x000fe20000000800 */
[----:B------:R-:W-:Y:S01]  /*1060*/  ULOP3.LUT UR5, UR5, 0x8, URZ, 0xc, !UPT ;  /* 0x0000000805057892 */ /* 0x000fe2000f8e0c3f */
[----:B------:R-:W-:Y:S02]  /*1070*/  WARPGROUP.DEPBAR.LE gsb0, 0x0 ;  /* 0x00008000000079c5 */ /* 0x000fe40000010000 */
[----:B------:R-:W-:-:S06]  /*1080*/  WARPGROUP.ARRIVE ;  /* 0x00000000000079c5 */ /* 0x000fcc0000000000 */
[----:B------:R-:W-:Y:S03]  /*1090*/  HGMMA.64x64x16.F32 R24, gdesc[UR12], R24, gsb0 ;  /* 0x00e000000c1879f0 */ /* 0x000fe60008000818 */
        /* <DEDUP_REMOVED lines=13> */
[----:B--2---:R-:W-:-:S04]  /*1170*/  FMNMX R3, R24, R25, !PT ;  /* 0x0000001918037209 */ /* 0x004fc80007800000 */
[----:B------:R-:W-:-:S04]  /*1180*/  FMNMX R0, R28, R3, !PT ;  /* 0x000000031c007209 */ /* 0x000fc80007800000 */
        /* <DEDUP_REMOVED lines=12> */
[----:B------:R-:W-:-:S05]  /*1250*/  FMNMX R2, R53, R0, !PT ;  /* 0x0000000035027209 */ /* 0x000fca0007800000 */
[----:B------:R-:W2:Y:S02]  /*1260*/  SHFL.BFLY PT, R3, R2, 0x1, 0x1f ;  /* 0x0c201f0002037f89 */ /* 0x000ea400000e0000 */
[----:B--2---:R-:W-:Y:S02]  /*1270*/  FMNMX R4, R2, R3, !PT ;  /* 0x0000000302047209 */ /* 0x004fe40007800000 */
[----:B------:R-:W-:-:S03]  /*1280*/  FMNMX R3, R26, R27, !PT ;  /* 0x0000001b1a037209 */ /* 0x000fc60007800000 */
[----:B------:R-:W2:Y:S01]  /*1290*/  SHFL.BFLY PT, R7, R4, 0x2, 0x1f ;  /* 0x0c401f0004077f89 */ /* 0x000ea200000e0000 */
[----:B------:R-:W-:-:S04]  /*12a0*/  FMNMX R0, R30, R3, !PT ;  /* 0x000000031e007209 */ /* 0x000fc80007800000 */
[----:B------:R-:W-:-:S04]  /*12b0*/  FMNMX R5, R31, R0, !PT ;  /* 0x000000001f057209 */ /* 0x000fc80007800000 */
[----:B------:R-:W-:-:S04]  /*12c0*/  FMNMX R0, R34, R5, !PT ;  /* 0x0000000522007209 */ /* 0x000fc80007800000 */
[----:B------:R-:W-:-:S04]  /*12d0*/  FMNMX R5, R35, R0, !PT ;  /* 0x0000000023057209 */ /* 0x000fc80007800000 */
[----:B------:R-:W-:-:S04]  /*12e0*/  FMNMX R0, R38, R5, !PT ;  /* 0x0000000526007209 */ /* 0x000fc80007800000 */
[----:B------:R-:W-:Y:S02]  /*12f0*/  FMNMX R5, R39, R0, !PT ;  /* 0x0000000027057209 */ /* 0x000fe40007800000 */
[----:B--2---:R-:W-:Y:S02]  /*1300*/  FMNMX R3, R4, R7, !PT ;  /* 0x0000000704037209 */ /* 0x004fe40007800000 */
[----:B------:R-:W-:Y:S02]  /*1310*/  FMNMX R0, R42, R5, !PT ;  /* 0x000000052a007209 */ /* 0x000fe40007800000 */
[----:B------:R-:W-:Y:S02]  /*1320*/  FSETP.NEU.AND P1, PT, R3, -INF , PT ;  /* 0xff8000000300780b */ /* 0x000fe40003f2d000 */
[----:B------:R-:W-:Y:S02]  /*1330*/  FMNMX R5, R43, R0, !PT ;  /* 0x000000002b057209 */ /* 0x000fe40007800000 */
[----:B------:R-:W-:-:S02]  /*1340*/  FSEL R6, R3, RZ, P1 ;  /* 0x000000ff03067208 */ /* 0x000fc40000800000 */
[----:B------:R-:W-:-:S03]  /*1350*/  FMNMX R0, R46, R5, !PT ;  /* 0x000000052e007209 */ /* 0x000fc60007800000 */
[----:B------:R-:W-:Y:S01]  /*1360*/  FMUL R6, R6, UR10 ;  /* 0x0000000a06067c20 */ /* 0x000fe20008400000 */
[----:B------:R-:W-:-:S03]  /*1370*/  FMNMX R5, R47, R0, !PT ;  /* 0x000000002f057209 */ /* 0x000fc60007800000 */
[--C-:B------:R-:W-:Y:S01]  /*1380*/  FFMA R24, R24, UR10, -R6.reuse ;  /* 0x0000000a18187c23 */ /* 0x100fe20008000806 */
[--C-:B------:R-:W-:Y:S01]  /*1390*/  FFMA R28, R28, UR10, -R6.reuse ;  /* 0x0000000a1c1c7c23 */ /* 0x100fe20008000806 */
[--C-:B------:R-:W-:Y:S01]  /*13a0*/  FFMA R25, R25, UR10, -R6.reuse ;  /* 0x0000000a19197c23 */ /* 0x100fe20008000806 */
[----:B------:R-:W-:Y:S01]  /*13b0*/  FMNMX R0, R50, R5, !PT ;  /* 0x0000000532007209 */ /* 0x000fe20007800000 */
[--C-:B------:R-:W-:Y:S01]  /*13c0*/  FFMA R29, R29, UR10, -R6.reuse ;  /* 0x0000000a1d1d7c23 */ /* 0x100fe20008000806 */
[----:B------:R-:W-:Y:S01]  /*13d0*/  FSETP.GEU.AND P6, PT, R24, -126, PT ;  /* 0xc2fc00001800780b */ /* 0x000fe20003fce000 */
[--C-:B------:R-:W-:Y:S01]  /*13e0*/  FFMA R33, R33, UR10, -R6.reuse ;  /* 0x0000000a21217c23 */ /* 0x100fe20008000806 */
[----:B------:R-:W-:Y:S01]  /*13f0*/  FSETP.GEU.AND P5, PT, R28, -126, PT ;  /* 0xc2fc00001c00780b */ /* 0x000fe20003fae000 */
[--C-:B------:R-:W-:Y:S01]  /*1400*/  FFMA R36, R36, UR10, -R6.reuse ;  /* 0x0000000a24247c23 */ /* 0x100fe20008000806 */
[----:B------:R-:W-:Y:S01]  /*1410*/  FSETP.GEU.AND P2, PT, R25, -126, PT ;  /* 0xc2fc00001900780b */ /* 0x000fe20003f4e000 */
[--C-:B------:R-:W-:Y:S01]  /*1420*/  FFMA R40, R40, UR10, -R6.reuse ;  /* 0x0000000a28287c23 */ /* 0x100fe20008000806 */
[----:B------:R-:W-:Y:S01]  /*1430*/  FMNMX R5, R51, R0, !PT ;  /* 0x0000000033057209 */ /* 0x000fe20007800000 */
[--C-:B------:R-:W-:Y:S01]  /*1440*/  FFMA R32, R32, UR10, -R6.reuse ;  /* 0x0000000a20207c23 */ /* 0x100fe20008000806 */
[----:B------:R-:W-:Y:S01]  /*1450*/  FSETP.GEU.AND P3, PT, R29, -126, PT ;  /* 0xc2fc00001d00780b */ /* 0x000fe20003f6e000 */
[--C-:B------:R-:W-:Y:S01]  /*1460*/  FFMA R37, R37, UR10, -R6.reuse ;  /* 0x0000000a25257c23 */ /* 0x100fe20008000806 */
[----:B------:R-:W-:Y:S01]  /*1470*/  FMNMX R0, R54, R5, !PT ;  /* 0x0000000536007209 */ /* 0x000fe20007800000 */
[--C-:B------:R-:W-:Y:S01]  /*1480*/  FFMA R41, R41, UR10, -R6.reuse ;  /* 0x0000000a29297c23 */ /* 0x100fe20008000806 */
[----:B------:R-:W-:Y:S01]  /*1490*/  FSETP.GEU.AND P4, PT, R33, -126, PT ;  /* 0xc2fc00002100780b */ /* 0x000fe20003f8e000 */
[----:B------:R-:W-:Y:S01]  /*14a0*/  @!P6 FMUL R24, R24, 0.5 ;  /* 0x3f0000001818e820 */ /* 0x000fe20000400000 */
[----:B------:R-:W-:Y:S01]  /*14b0*/  FMNMX R0, R55, R0, !PT ;  /* 0x0000000037007209 */ /* 0x000fe20007800000 */
[----:B------:R-:W-:Y:S01]  /*14c0*/  @!P5 FMUL R28, R28, 0.5 ;  /* 0x3f0000001c1cd820 */ /* 0x000fe20000400000 */
[----:B------:R-:W-:Y:S01]  /*14d0*/  FSETP.GEU.AND P1, PT, R32, -126, PT ;  /* 0xc2fc00002000780b */ /* 0x000fe20003f2e000 */
[----:B------:R-:W2:Y:S01]  /*14e0*/  MUFU.EX2 R72, R24 ;  /* 0x0000001800487308 */ /* 0x000ea20000000800 */
[----:B------:R-:W-:Y:S01]  /*14f0*/  @!P2 FMUL R25, R25, 0.5 ;  /* 0x3f0000001919a820 */ /* 0x000fe20000400000 */
[----:B------:R-:W3:Y:S01]  /*1500*/  SHFL.BFLY PT, R5, R0, 0x1, 0x1f ;  /* 0x0c201f0000057f89 */ /* 0x000ee200000e0000 */
[--C-:B------:R-:W-:Y:S01]  /*1510*/  FFMA R45, R45, UR10, -R6.reuse ;  /* 0x0000000a2d2d7c23 */ /* 0x100fe20008000806 */
[----:B------:R-:W-:Y:S01]  /*1520*/  @!P3 FMUL R29, R29, 0.5 ;  /* 0x3f0000001d1db820 */ /* 0x000fe20000400000 */
[--C-:B------:R-:W-:Y:S01]  /*1530*/  FFMA R48, R48, UR10, -R6.reuse ;  /* 0x0000000a30307c23 */ /* 0x100fe20008000806 */
[--C-:B------:R-:W-:Y:S01]  /*1540*/  FFMA R49, R49, UR10, -R6.reuse ;  /* 0x0000000a31317c23 */ /* 0x100fe20008000806 */
[--C-:B------:R-:W-:Y:S01]  /*1550*/  FFMA R44, R44, UR10, -R6.reuse ;  /* 0x0000000a2c2c7c23 */ /* 0x100fe20008000806 */
[----:B------:R-:W4:Y:S01]  /*1560*/  MUFU.EX2 R74, R28 ;  /* 0x0000001c004a7308 */ /* 0x000f220000000800 */
[----:B------:R-:W-:Y:S01]  /*1570*/  @!P4 FMUL R33, R33, 0.5 ;  /* 0x3f0000002121c820 */ /* 0x000fe20000400000 */
[--C-:B------:R-:W-:Y:S01]  /*1580*/  FFMA R52, R52, UR10, -R6.reuse ;  /* 0x0000000a34347c23 */ /* 0x100fe20008000806 */
[----:B------:R-:W-:Y:S01]  /*1590*/  FFMA R53, R53, UR10, -R6 ;  /* 0x0000000a35357c23 */ /* 0x000fe20008000806 */
[----:B------:R-:W-:-:S04]  /*15a0*/  @!P1 FMUL R32, R32, 0.5 ;  /* 0x3f00000020209820 */ /* 0x000fc80000400000 */
[----:B------:R-:W5:Y:S01]  /*15b0*/  MUFU.EX2 R25, R25 ;  /* 0x0000001900197308 */ /* 0x000f620000000800 */
[----:B--2---:R-:W-:Y:S01]  /*15c0*/  @!P6 FMUL R72, R72, R72 ;  /* 0x000000484848e220 */ /* 0x004fe20000400000 */
[----:B------:R-:W-:-:S06]  /*15d0*/  FSETP.GEU.AND P6, PT, R36, -126, PT ;  /* 0xc2fc00002400780b */ /* 0x000fcc0003fce000 */
[----:B------:R-:W2:Y:S01]  /*15e0*/  MUFU.EX2 R29, R29 ;  /* 0x0000001d001d7308 */ /* 0x000ea20000000800 */
[----:B----4-:R-:W-:Y:S01]  /*15f0*/  @!P5 FMUL R74, R74, R74 ;  /* 0x0000004a4a4ad220 */ /* 0x010fe20000400000 */
[----:B------:R-:W-:Y:S02]  /*1600*/  FSETP.GEU.AND P5, PT, R40, -126, PT ;  /* 0xc2fc00002800780b */ /* 0x000fe40003fae000 */
[----:B---3--:R-:W-:-:S03]  /*1610*/  FMNMX R5, R0, R5, !PT ;  /* 0x0000000500057209 */ /* 0x008fc60007800000 */
[----:B------:R-:W-:Y:S01]  /*1620*/  @!P6 FMUL R36, R36, 0.5 ;  /* 0x3f0000002424e820 */ /* 0x000fe20000400000 */
[----:B------:R-:W3:Y:S01]  /*1630*/  MUFU.EX2 R33, R33 ;  /* 0x0000002100217308 */ /* 0x000ee20000000800 */
[----:B-----5:R-:W-:Y:S01]  /*1640*/  @!P2 FMUL R25, R25, R25 ;  /* 0x000000191919a220 */ /* 0x020fe20000400000 */
[----:B------:R-:W-:Y:S01]  /*1650*/  FSETP.GEU.AND P2, PT, R37, -126, PT ;  /* 0xc2fc00002500780b */ /* 0x000fe20003f4e000 */
[----:B------:R-:W4:Y:S04]  /*1660*/  SHFL.BFLY PT, R4, R5, 0x2, 0x1f ;  /* 0x0c401f0005047f89 */ /* 0x000f2800000e0000 */
[----:B------:R-:W-:Y:S01]  /*1670*/  @!P5 FMUL R40, R40, 0.5 ;  /* 0x3f0000002828d820 */ /* 0x000fe20000400000 */
[----:B------:R-:W5:Y:S01]  /*1680*/  MUFU.EX2 R78, R36 ;  /* 0x00000024004e7308 */ /* 0x000f620000000800 */
[----:B--2---:R-:W-:Y:S01]  /*1690*/  @!P3 FMUL R29, R29, R29 ;  /* 0x0000001d1d1db220 */ /* 0x004fe20000400000 */
[----:B------:R-:W-:-:S05]  /*16a0*/  FSETP.GEU.AND P3, PT, R41, -126, PT ;  /* 0xc2fc00002900780b */ /* 0x000fca0003f6e000 */
[----:B------:R-:W-:Y:S01]  /*16b0*/  @!P2 FMUL R37, R37, 0.5 ;  /* 0x3f0000002525a820 */ /* 0x000fe20000400000 */
[----:B------:R-:W2:Y:S01]  /*16c0*/  MUFU.EX2 R7, R40 ;  /* 0x0000002800077308 */ /* 0x000ea20000000800 */
[----:B---3--:R-:W-:Y:S01]  /*16d0*/  @!P4 FMUL R33, R33, R33 ;  /* 0x000000212121c220 */ /* 0x008fe20000400000 */
[----:B------:R-:W-:-:S05]  /*16e0*/  FSETP.GEU.AND P4, PT, R45, -126, PT ;  /* 0xc2fc00002d00780b */ /* 0x000fca0003f8e000 */
[----:B------:R-:W-:Y:S01]  /*16f0*/  @!P3 FMUL R41, R41, 0.5 ;  /* 0x3f0000002929b820 */ /* 0x000fe20000400000 */
[----:B------:R-:W3:Y:S01]  /*1700*/  MUFU.EX2 R76, R32 ;  /* 0x00000020004c7308 */ /* 0x000ee20000000800 */
[----:B-----5:R-:W-:Y:S01]  /*1710*/  @!P6 FMUL R78, R78, R78 ;  /* 0x0000004e4e4ee220 */ /* 0x020fe20000400000 */
[----:B------:R-:W-:Y:S02]  /*1720*/  FSETP.GEU.AND P6, PT, R48, -126, PT ;  /* 0xc2fc00003000780b */ /* 0x000fe40003fce000 */
[----:B----4-:R-:W-:-:S03]  /*1730*/  FMNMX R4, R5, R4, !PT ;  /* 0x0000000405047209 */ /* 0x010fc60007800000 */
[----:B------:R-:W-:Y:S01]  /*1740*/  @!P4 FMUL R45, R45, 0.5 ;  /* 0x3f0000002d2dc820 */ /* 0x000fe20000400000 */
[----:B------:R-:W4:Y:S01]  /*1750*/  MUFU.EX2 R37, R37 ;  /* 0x0000002500257308 */ /* 0x000f220000000800 */
[----:B--2---:R-:W-:Y:S01]  /*1760*/  @!P5 FMUL R7, R7, R7 ;  /* 0x000000070707d220 */ /* 0x004fe20000400000 */
[----:B------:R-:W-:-:S03]  /*1770*/  FSETP.GEU.AND P5, PT, R49, -126, PT ;  /* 0xc2fc00003100780b */ /* 0x000fc60003fae000 */
[----:B------:R-:W-:Y:S01]  /*1780*/  FADD R2, R72, R7 ;  /* 0x0000000748027221 */ /* 0x000fe20000000000 */
[----:B------:R-:W-:Y:S01]  /*1790*/  F2FP.F16.F32.PACK_AB R72, R25, R72 ;  /* 0x000000481948723e */ /* 0x000fe200000000ff */
[----:B------:R-:W-:Y:S01]  /*17a0*/  @!P6 FMUL R48, R48, 0.5 ;  /* 0x3f0000003030e820 */ /* 0x000fe20000400000 */
[----:B------:R-:W2:Y:S01]  /*17b0*/  MUFU.EX2 R80, R41 ;  /* 0x0000002900507308 */ /* 0x000ea20000000800 */
[----:B---3--:R-:W-:Y:S01]  /*17c0*/  @!P1 FMUL R76, R76, R76 ;  /* 0x0000004c4c4c9220 */ /* 0x008fe20000400000 */
[----:B------:R-:W-:-:S05]  /*17d0*/  FSETP.GEU.AND P1, PT, R44, -126, PT ;  /* 0xc2fc00002c00780b */ /* 0x000fca0003f2e000 */
[----:B------:R-:W-:Y:S01]  /*17e0*/  @!P5 FMUL R49, R49, 0.5 ;  /* 0x3f0000003131d820 */ /* 0x000fe20000400000 */
[----:B------:R-:W3:Y:S01]  /*17f0*/  MUFU.EX2 R82, R45 ;  /* 0x0000002d00527308 */ /* 0x000ee20000000800 */
[----:B----4-:R-:W-:Y:S01]  /*1800*/  @!P2 FMUL R37, R37, R37 ;  /* 0x000000252525a220 */ /* 0x010fe20000400000 */
[----:B------:R-:W-:-:S04]  /*1810*/  FSETP.NEU.AND P2, PT, R4, -INF , PT ;  /* 0xff8000000400780b */ /* 0x000fc80003f4d000 */
[----:B------:R-:W-:Y:S01]  /*1820*/  FSEL R0, R4, RZ, P2 ;  /* 0x000000ff04007208 */ /* 0x000fe20001000000 */
[----:B------:R-:W-:Y:S01]  /*1830*/  @!P1 FMUL R44, R44, 0.5 ;  /* 0x3f0000002c2c9820 */ /* 0x000fe20000400000 */
[----:B------:R-:W4:Y:S01]  /*1840*/  MUFU.EX2 R9, R48 ;  /* 0x0000003000097308 */ /* 0x000f220000000800 */
[----:B--2---:R-:W-:Y:S01]  /*1850*/  @!P3 FMUL R80, R80, R80 ;  /* 0x000000505050b220 */ /* 0x004fe20000400000 */
[----:B------:R-:W-:Y:S01]  /*1860*/  FSETP.GEU.AND P3, PT, R53, -126, PT ;  /* 0xc2fc00003500780b */ /* 0x000fe20003f6e000 */
[----:B------:R-:W-:Y:S01]  /*1870*/  FMUL R0, R0, UR10 ;  /* 0x0000000a00007c20 */ /* 0x000fe20008400000 */
[----:B------:R-:W-:-:S03]  /*1880*/  FSETP.GEU.AND P2, PT, R52, -126, PT ;  /* 0xc2fc00003400780b */ /* 0x000fc60003f4e000 */
[--C-:B------:R-:W-:Y:S01]  /*1890*/  FFMA R27, R27, UR10, -R0.reuse ;  /* 0x0000000a1b1b7c23 */ /* 0x100fe20008000800 */
[----:B------:R-:W2:Y:S01]  /*18a0*/  MUFU.EX2 R6, R49 ;  /* 0x0000003100067308 */ /* 0x000ea20000000800 */
[--C-:B------:R-:W-:Y:S01]  /*18b0*/  FFMA R30, R30, UR10, -R0.reuse ;  /* 0x0000000a1e1e7c23 */ /* 0x100fe20008000800 */
[--C-:B------:R-:W-:Y:S01]  /*18c0*/  FFMA R31, R31, UR10, -R0.reuse ;  /* 0x0000000a1f1f7c23 */ /* 0x100fe20008000800 */
[--C-:B------:R-:W-:Y:S01]  /*18d0*/  FFMA R26, R26, UR10, -R0.reuse ;  /* 0x0000000a1a1a7c23 */ /* 0x100fe20008000800 */
[----:B---3--:R-:W-:Y:S01]  /*18e0*/  @!P4 FMUL R82, R82, R82 ;  /* 0x000000525252c220 */ /* 0x008fe20000400000 */
[----:B------:R-:W-:Y:S01]  /*18f0*/  FSETP.GEU.AND P4, PT, R27, -126, PT ;  /* 0xc2fc00001b00780b */ /* 0x000fe20003f8e000 */
[--C-:B------:R-:W-:Y:S01]  /*1900*/  FFMA R35, R35, UR10, -R0.reuse ;  /* 0x0000000a23237c23 */ /* 0x100fe20008000800 */
[----:B------:R-:W-:Y:S01]  /*1910*/  @!P3 FMUL R53, R53, 0.5 ;  /* 0x3f0000003535b820 */ /* 0x000fe20000400000 */
[----:B------:R-:W3:Y:S01]  /*1920*/  MUFU.EX2 R5, R44 ;  /* 0x0000002c00057308 */ /* 0x000ee20000000800 */
[----:B----4-:R-:W-:Y:S01]  /*1930*/  @!P6 FMUL R9, R9, R9 ;  /* 0x000000090909e220 */ /* 0x010fe20000400000 */
[----:B------:R-:W-:Y:S01]  /*1940*/  FSETP.GEU.AND P6, PT, R30, -126, PT ;  /* 0xc2fc00001e00780b */ /* 0x000fe20003fce000 */
[----:B------:R-:W-:Y:S01]  /*1950*/  @!P2 FMUL R52, R52, 0.5 ;  /* 0x3f0000003434a820 */ /* 0x000fe20000400000 */
[--C-:B------:R-:W-:Y:S01]  /*1960*/  FFMA R39, R39, UR10, -R0.reuse ;  /* 0x0000000a27277c23 */ /* 0x100fe20008000800 */
[--C-:B------:R-:W-:Y:S01]  /*1970*/  FFMA R42, R42, UR10, -R0.reuse ;  /* 0x0000000a2a2a7c23 */ /* 0x100fe20008000800 */
[--C-:B------:R-:W-:Y:S01]  /*1980*/  FFMA R50, R50, UR10, -R0.reuse ;  /* 0x0000000a32327c23 */ /* 0x100fe20008000800 */
[--C-:B------:R-:W-:Y:S01]  /*1990*/  FFMA R34, R34, UR10, -R0.reuse ;  /* 0x0000000a22227c23 */ /* 0x100fe20008000800 */
[----:B------:R-:W4:Y:S01]  /*19a0*/  MUFU.EX2 R8, R53 ;  /* 0x0000003500087308 */ /* 0x000f220000000800 */
[----:B--2---:R-:W-:Y:S01]  /*19b0*/  @!P5 FMUL R6, R6, R6 ;  /* 0x000000060606d220 */ /* 0x004fe20000400000 */
[----:B------:R-:W-:Y:S01]  /*19c0*/  FSETP.GEU.AND P5, PT, R31, -126, PT ;  /* 0xc2fc00001f00780b */ /* 0x000fe20003fae000 */
[----:B------:R-:W-:Y:S01]  /*19d0*/  @!P4 FMUL R27, R27, 0.5 ;  /* 0x3f0000001b1bc820 */ /* 0x000fe20000400000 */
[--C-:B------:R-:W-:Y:S01]  /*19e0*/  FFMA R38, R38, UR10, -R0.reuse ;  /* 0x0000000a26267c23 */ /* 0x100fe20008000800 */
[--C-:B------:R-:W-:Y:S01]  /*19f0*/  FFMA R46, R46, UR10, -R0.reuse ;  /* 0x0000000a2e2e7c23 */ /* 0x100fe20008000800 */
[--C-:B------:R-:W-:Y:S01]  /*1a00*/  FFMA R51, R51, UR10, -R0.reuse ;  /* 0x0000000a33337c23 */ /* 0x100fe20008000800 */
[----:B------:R-:W-:Y:S01]  /*1a10*/  @!P6 FMUL R30, R30, 0.5 ;  /* 0x3f0000001e1ee820 */ /* 0x000fe20000400000 */
[----:B------:R-:W2:Y:S01]  /*1a20*/  MUFU.EX2 R10, R27 ;  /* 0x0000001b000a7308 */ /* 0x000ea20000000800 */
[----:B---3--:R-:W-:Y:S01]  /*1a30*/  @!P1 FMUL R5, R5, R5 ;  /* 0x0000000505059220 */ /* 0x008fe20000400000 */
[----:B------:R-:W-:Y:S01]  /*1a40*/  FSETP.GEU.AND P1, PT, R26, -126, PT ;  /* 0xc2fc00001a00780b */ /* 0x000fe20003f2e000 */
[--C-:B------:R-:W-:Y:S01]  /*1a50*/  FFMA R43, R43, UR10, -R0.reuse ;  /* 0x0000000a2b2b7c23 */ /* 0x100fe20008000800 */
[--C-:B------:R-:W-:Y:S01]  /*1a60*/  FFMA R47, R47, UR10, -R0.reuse ;  /* 0x0000000a2f2f7c23 */ /* 0x100fe20008000800 */
[--C-:B------:R-:W-:Y:S01]  /*1a70*/  FFMA R54, R54, UR10, -R0.reuse ;  /* 0x0000000a36367c23 */ /* 0x100fe20008000800 */
[----:B------:R-:W-:Y:S01]  /*1a80*/  FFMA R0, R55, UR10, -R0 ;  /* 0x0000000a37007c23 */ /* 0x000fe20008000800 */
[----:B------:R-:W-:Y:S01]  /*1a90*/  @!P5 FMUL R31, R31, 0.5 ;  /* 0x3f0000001f1fd820 */ /* 0x000fe20000400000 */
[----:B------:R-:W3:Y:S01]  /*1aa0*/  MUFU.EX2 R75, R30 ;  /* 0x0000001e004b7308 */ /* 0x000ee20000000800 */
[----:B----4-:R-:W-:Y:S01]  /*1ab0*/  @!P3 FMUL R8, R8, R8 ;  /* 0x000000080808b220 */ /* 0x010fe20000400000 */
[----:B------:R-:W-:Y:S01]  /*1ac0*/  FSETP.GEU.AND P3, PT, R35, -126, PT ;  /* 0xc2fc00002300780b */ /* 0x000fe20003f6e000 */
[----:B------:R-:W-:Y:S01]  /*1ad0*/  FADD R13, R76, R9 ;  /* 0x000000094c0d7221 */ /* 0x000fe20000000000 */
[----:B------:R-:W-:Y:S01]  /*1ae0*/  FADD R15, R74, R5 ;  /* 0x000000054a0f7221 */ /* 0x000fe20000000000 */
[----:B------:R-:W-:Y:S01]  /*1af0*/  FADD R19, R33, R6 ;  /* 0x0000000621137221 */ /* 0x000fe20000000000 */
[----:B------:R-:W-:Y:S01]  /*1b00*/  FADD R17, R29, R82 ;  /* 0x000000521d117221 */ /* 0x000fe20000000000 */
[----:B------:R-:W-:Y:S01]  /*1b10*/  @!P1 FMUL R26, R26, 0.5 ;  /* 0x3f0000001a1a9820 */ /* 0x000fe20000400000 */
[----:B------:R-:W4:Y:S01]  /*1b20*/  MUFU.EX2 R12, R31 ;  /* 0x0000001f000c7308 */ /* 0x000f220000000800 */
[----:B--2---:R-:W-:Y:S01]  /*1b30*/  @!P4 FMUL R10, R10, R10 ;  /* 0x0000000a0a0ac220 */ /* 0x004fe20000400000 */
[----:B------:R-:W-:Y:S01]  /*1b40*/  FSETP.GEU.AND P4, PT, R39, -126, PT ;  /* 0xc2fc00002700780b */ /* 0x000fe20003f8e000 */
[----:B------:R-:W-:Y:S01]  /*1b50*/  FADD R21, R2, R13 ;  /* 0x0000000d02157221 */ /* 0x000fe20000000000 */
[----:B------:R-:W-:Y:S01]  /*1b60*/  FADD R2, R25, R80 ;  /* 0x0000005019027221 */ /* 0x000fe20000000000 */
[----:B------:R-:W-:Y:S01]  /*1b70*/  FADD R22, R37, R8 ;  /* 0x0000000825167221 */ /* 0x000fe20000000000 */
[----:B------:R-:W-:Y:S01]  /*1b80*/  F2FP.F16.F32.PACK_AB R74, R29, R74 ;  /* 0x0000004a1d4a723e */ /* 0x000fe200000000ff */
[----:B------:R-:W-:Y:S01]  /*1b90*/  @!P3 FMUL R35, R35, 0.5 ;  /* 0x3f0000002323b820 */ /* 0x000fe20000400000 */
[----:B------:R-:W2:Y:S01]  /*1ba0*/  MUFU.EX2 R11, R52 ;  /* 0x00000034000b7308 */ /* 0x000ea20000000800 */
[----:B---3--:R-:W-:Y:S01]  /*1bb0*/  @!P6 FMUL R75, R75, R75 ;  /* 0x0000004b4b4be220 */ /* 0x008fe20000400000 */
[----:B------:R-:W-:Y:S01]  /*1bc0*/  FSETP.GEU.AND P6, PT, R42, -126, PT ;  /* 0xc2fc00002a00780b */ /* 0x000fe20003fce000 */
[----:B------:R-:W-:Y:S01]  /*1bd0*/  FADD R2, R2, R19 ;  /* 0x0000001302027221 */ /* 0x000fe20000000000 */
[----:B------:R-:W-:Y:S01]  /*1be0*/  FADD R17, R17, R22 ;  /* 0x0000001611117221 */ /* 0x000fe20000000000 */
[----:B------:R-:W-:-:S02]  /*1bf0*/  F2FP.F16.F32.PACK_AB R76, R33, R76 ;  /* 0x0000004c214c723e */ /* 0x000fc400000000ff */
[----:B------:R-:W-:Y:S01]  /*1c00*/  @!P4 FMUL R39, R39, 0.5 ;  /* 0x3f0000002727c820 */ /* 0x000fe20000400000 */
[----:B------:R-:W3:Y:S01]  /*1c10*/  MUFU.EX2 R73, R26 ;  /* 0x0000001a00497308 */ /* 0x000ee20000000800 */
[----:B----4-:R-:W-:Y:S01]  /*1c20*/  @!P5 FMUL R12, R12, R12 ;  /* 0x0000000c0c0cd220 */ /* 0x010fe20000400000 */
[----:B------:R-:W-:Y:S01]  /*1c30*/  FSETP.GEU.AND P5, PT, R50, -126, PT ;  /* 0xc2fc00003200780b */ /* 0x000fe20003fae000 */
[----:B------:R-:W-:Y:S01]  /*1c40*/  FADD R17, R2, R17 ;  /* 0x0000001102117221 */ /* 0x000fe20000000000 */
[----:B------:R-:W-:Y:S02]  /*1c50*/  F2FP.F16.F32.PACK_AB R80, R80, R7 ;  /* 0x000000075050723e */ /* 0x000fe400000000ff */
[----:B------:R-:W-:Y:S01]  /*1c60*/  F2FP.F16.F32.PACK_AB R82, R82, R5 ;  /* 0x000000055252723e */ /* 0x000fe200000000ff */
[----:B------:R-:W-:Y:S01]  /*1c70*/  @!P6 FMUL R42, R42, 0.5 ;  /* 0x3f0000002a2ae820 */ /* 0x000fe20000400000 */
[----:B------:R-:W4:Y:S01]  /*1c80*/  MUFU.EX2 R14, R35 ;  /* 0x00000023000e7308 */ /* 0x000f220000000800 */
[----:B--2---:R-:W-:Y:S01]  /*1c90*/  @!P2 FMUL R11, R11, R11 ;  /* 0x0000000b0b0ba220 */ /* 0x004fe20000400000 */
[----:B------:R-:W-:-:S02]  /*1ca0*/  FSETP.GEU.AND P2, PT, R34, -126, PT ;  /* 0xc2fc00002200780b */ /* 0x000fc40003f4e000 */
[----:B------:R-:W-:Y:S01]  /*1cb0*/  F2FP.F16.F32.PACK_AB R84, R6, R9 ;  /* 0x000000090654723e */ /* 0x000fe200000000ff */
[----:B------:R-:W-:Y:S01]  /*1cc0*/  FADD R20, R78, R11 ;  /* 0x0000000b4e147221 */ /* 0x000fe20000000000 */
[----:B------:R-:W-:Y:S01]  /*1cd0*/  F2FP.F16.F32.PACK_AB R78, R37, R78 ;  /* 0x0000004e254e723e */ /* 0x000fe200000000ff */
[----:B------:R-:W-:Y:S01]  /*1ce0*/  @!P5 FMUL R50, R50, 0.5 ;  /* 0x3f0000003232d820 */ /* 0x000fe20000400000 */
[----:B------:R-:W2:Y:S01]  /*1cf0*/  MUFU.EX2 R16, R39 ;  /* 0x0000002700107308 */ /* 0x000ea20000000800 */
[----:B---3--:R-:W-:Y:S01]  /*1d00*/  @!P1 FMUL R73, R73, R73 ;  /* 0x0000004949499220 */ /* 0x008fe20000400000 */
[----:B------:R-:W-:Y:S01]  /*1d10*/  FSETP.GEU.AND P1, PT, R38, -126, PT ;  /* 0xc2fc00002600780b */ /* 0x000fe20003f2e000 */
[----:B------:R-:W-:Y:S01]  /*1d20*/  FADD R20, R15, R20 ;  /* 0x000000140f147221 */ /* 0x000fe20000000000 */
[----:B------:R-:W-:-:S03]  /*1d30*/  F2FP.F16.F32.PACK_AB R86, R8, R11 ;  /* 0x0000000b0856723e */ /* 0x000fc600000000ff */
[----:B------:R-:W-:Y:S01]  /*1d40*/  @!P2 FMUL R34, R34, 0.5 ;  /* 0x3f0000002222a820 */ /* 0x000fe20000400000 */
[----:B------:R-:W3:Y:S01]  /*1d50*/  MUFU.EX2 R42, R42 ;  /* 0x0000002a002a7308 */ /* 0x000ee20000000800 */
[----:B----4-:R-:W-:Y:S01]  /*1d60*/  @!P3 FMUL R14, R14, R14 ;  /* 0x0000000e0e0eb220 */ /* 0x010fe20000400000 */
[----:B------:R-:W-:Y:S01]  /*1d70*/  FSETP.GEU.AND P3, PT, R46, -126, PT ;  /* 0xc2fc00002e00780b */ /* 0x000fe20003f6e000 */
[----:B------:R-:W-:Y:S01]  /*1d80*/  FADD R20, R21, R20 ;  /* 0x0000001415147221 */ /* 0x000fe20000000000 */
[----:B------:R-:W-:-:S03]  /*1d90*/  MOV R21, UR5 ;  /* 0x0000000500157c02 */ /* 0x000fc60008000f00 */
[----:B------:R-:W-:Y:S01]  /*1da0*/  @!P1 FMUL R38, R38, 0.5 ;  /* 0x3f00000026269820 */ /* 0x000fe20000400000 */
[----:B------:R-:W4:Y:S01]  /*1db0*/  MUFU.EX2 R77, R34 ;  /* 0x00000022004d7308 */ /* 0x000f220000000800 */
[----:B--2---:R-:W-:Y:S01]  /*1dc0*/  @!P4 FMUL R16, R16, R16 ;  /* 0x000000101010c220 */ /* 0x004fe20000400000 */
[----:B------:R-:W-:Y:S01]  /*1dd0*/  FSETP.GEU.AND P4, PT, R51, -126, PT ;  /* 0xc2fc00003300780b */ /* 0x000fe20003f8e000 */
[----:B------:R2:W-:Y:S04]  /*1de0*/  SYNCS.ARRIVE.TRANS64.A1T0 RZ, [R21+UR32], RZ ;  /* 0x000000ff15ff79a7 */ /* 0x0005e80008100020 */
[----:B------:R-:W-:Y:S01]  /*1df0*/  @!P3 FMUL R46, R46, 0.5 ;  /* 0x3f0000002e2eb820 */ /* 0x000fe20000400000 */
[----:B------:R-:W5:Y:S01]  /*1e00*/  MUFU.EX2 R79, R38 ;  /* 0x00000026004f7308 */ /* 0x000f620000000800 */
[----:B---3--:R-:W-:Y:S01]  /*1e10*/  @!P6 FMUL R42, R42, R42 ;  /* 0x0000002a2a2ae220 */ /* 0x008fe20000400000 */
[----:B------:R-:W-:-:S03]  /*1e20*/  FSETP.GEU.AND P6, PT, R54, -126, PT ;  /* 0xc2fc00003600780b */ /* 0x000fc60003fce000 */
[----:B------:R-:W-:Y:S01]  /*1e30*/  FADD R23, R73, R42 ;  /* 0x0000002a49177221 */ /* 0x000fe20000000000 */
[----:B------:R-:W-:Y:S01]  /*1e40*/  F2FP.F16.F32.PACK_AB R73, R10, R73 ;  /* 0x000000490a49723e */ /* 0x000fe200000000ff */
[----:B------:R-:W-:Y:S01]  /*1e50*/  @!P4 FMUL R51, R51, 0.5 ;  /* 0x3f0000003333c820 */ /* 0x000fe20000400000 */
[----:B------:R-:W3:Y:S01]  /*1e60*/  MUFU.EX2 R50, R50 ;  /* 0x0000003200327308 */ /* 0x000ee20000000800 */
[----:B----4-:R-:W-:Y:S01]  /*1e70*/  @!P2 FMUL R77, R77, R77 ;  /* 0x0000004d4d4da220 */ /* 0x010fe20000400000 */
[----:B------:R-:W-:-:S05]  /*1e80*/  FSETP.GEU.AND P2, PT, R43, -126, PT ;  /* 0xc2fc00002b00780b */ /* 0x000fca0003f4e000 */
[----:B------:R-:W-:Y:S01]  /*1e90*/  @!P6 FMUL R54, R54, 0.5 ;  /* 0x3f0000003636e820 */ /* 0x000fe20000400000 */
[----:B------:R-:W4:Y:S01]  /*1ea0*/  MUFU.EX2 R46, R46 ;  /* 0x0000002e002e7308 */ /* 0x000f220000000800 */
[----:B-----5:R-:W-:Y:S01]  /*1eb0*/  @!P1 FMUL R79, R79, R79 ;  /* 0x0000004f4f4f9220 */ /* 0x020fe20000400000 */
[----:B------:R-:W-:-:S05]  /*1ec0*/  FSETP.GEU.AND P1, PT, R47, -126, PT ;  /* 0xc2fc00002f00780b */ /* 0x000fca0003f2e000 */
        /* <DEDUP_REMOVED lines=9> */
[----:B------:R-:W-:-:S03]  /*1f60*/  FADD R26, R23, R24 ;  /* 0x00000018171a7221 */ /* 0x000fc60000000000 */
[----:B------:R-:W-:Y:S01]  /*1f70*/  FADD R15, R75, R46 ;  /* 0x0000002e4b0f7221 */ /* 0x000fe20000000000 */
[----:B------:R-:W-:Y:S01]  /*1f80*/  F2FP.F16.F32.PACK_AB R75, R12, R75 ;  /* 0x0000004b0c4b723e */ /* 0x000fe200000000ff */
[----:B------:R-:W-:Y:S01]  /*1f90*/  @!P5 FMUL R0, R0, 0.5 ;  /* 0x3f0000000000d820 */ /* 0x000fe20000400000 */
[----:B------:R-:W4:Y:S01]  /*1fa0*/  MUFU.EX2 R83, R47 ;  /* 0x0000002f00537308 */ /* 0x000f220000000800 */
[----:B-----5:R-:W-:-:S04]  /*1fb0*/  @!P4 FMUL R51, R51, R51 ;  /* 0x000000333333c220 */ /* 0x020fc80000400000 */
[----:B------:R-:W-:Y:S01]  /*1fc0*/  FADD R23, R14, R51 ;  /* 0x000000330e177221 */ /* 0x000fe20000000000 */
[----:B------:R-:W-:Y:S02]  /*1fd0*/  F2FP.F16.F32.PACK_AB R85, R51, R50 ;  /* 0x000000323355723e */ /* 0x000fe400000000ff */
[----:B------:R-:W5:Y:S01]  /*1fe0*/  MUFU.EX2 R18, R54 ;  /* 0x0000003600127308 */ /* 0x000f620000000800 */
[----:B---3--:R-:W-:-:S07]  /*1ff0*/  @!P2 FMUL R81, R81, R81 ;  /* 0x000000515151a220 */ /* 0x008fce0000400000 */
[----:B------:R3:W1:Y:S01]  /*2000*/  MUFU.EX2 R13, R0 ;  /* 0x00000000000d7308 */ /* 0x0006620000000800 */
[----:B----4-:R-:W-:-:S04]  /*2010*/  @!P1 FMUL R83, R83, R83 ;  /* 0x0000005353539220 */ /* 0x010fc80000400000 */
[----:B------:R-:W-:Y:S01]  /*2020*/  FADD R19, R12, R83 ;  /* 0x000000530c137221 */ /* 0x000fe20000000000 */
[----:B------:R-:W-:Y:S01]  /*2030*/  F2FP.F16.F32.PACK_AB R83, R83, R46 ;  /* 0x0000002e5353723e */ /* 0x000fe200000000ff */
[----:B-----5:R-:W-:Y:S01]  /*2040*/  @!P6 FMUL R18, R18, R18 ;  /* 0x000000121212e220 */ /* 0x020fe20000400000 */
[----:B---3--:R-:W-:Y:S01]  /*2050*/  FADD R0, R10, R81 ;  /* 0x000000510a007221 */ /* 0x008fe20000000000 */
[----:B------:R-:W-:Y:S02]  /*2060*/  F2FP.F16.F32.PACK_AB R81, R81, R42 ;  /* 0x0000002a5151723e */ /* 0x000fe400000000ff */
[----:B------:R-:W-:Y:S01]  /*2070*/  FADD R22, R79, R18 ;  /* 0x000000124f167221 */ /* 0x000fe20000000000 */
[----:B------:R-:W-:Y:S01]  /*2080*/  FADD R0, R0, R23 ;  /* 0x0000001700007221 */ /* 0x000fe20000000000 */
[----:B------:R-:W-:Y:S01]  /*2090*/  F2FP.F16.F32.PACK_AB R79, R16, R79 ;  /* 0x0000004f104f723e */ /* 0x000fe200000000ff */
[----:B-1----:R-:W-:Y:S01]  /*20a0*/  @!P5 FMUL R13, R13, R13 ;  /* 0x0000000d0d0dd220 */ /* 0x002fe20000400000 */
[----:B------:R-:W-:-:S03]  /*20b0*/  FADD R15, R15, R22 ;  /* 0x000000160f0f7221 */ /* 0x000fc60000000000 */
[----:B------:R-:W-:Y:S01]  /*20c0*/  FADD R24, R16, R13 ;  /* 0x0000000d10187221 */ /* 0x000fe20000000000 */
[----:B------:R-:W-:-:S03]  /*20d0*/  FADD R15, R26, R15 ;  /* 0x0000000f1a0f7221 */ /* 0x000fc60000000000 */
[----:B------:R-:W-:-:S04]  /*20e0*/  FADD R19, R19, R24 ;  /* 0x0000001813137221 */ /* 0x000fc80000000000 */
[----:B------:R-:W-:Y:S01]  /*20f0*/  FADD R2, R0, R19 ;  /* 0x0000001300027221 */ /* 0x000fe20000000000 */
[----:B------:R-:W-:-:S03]  /*2100*/  FADD R0, R20, R17 ;  /* 0x0000001114007221 */ /* 0x000fc60000000000 */
[----:B------:R-:W-:Y:S01]  /*2110*/  FADD R2, R15, R2 ;  /* 0x000000020f027221 */ /* 0x000fe20000000000 */
[----:B--2---:R-:W-:Y:S06]  /*2120*/  @!P0 BRA `(.L_x_19) ;  /* 0x0000000000048947 */ /* 0x004fec0003800000 */
[----:B------:R-:W-:Y:S01]  /*2130*/  BPT.TRAP 0x1 ;  /* 0x000000040000795c */ /* 0x000fe20000300000 */
.L_x_19:
[----:B------:R-:W1:Y:S01]  /*2140*/  SYNCS.PHASECHK.TRANS64.TRYWAIT P1, [UR36+0x15008], R56 ;  /* 0x01500838ff0075a7 */ /* 0x000e620008020164 */
[----:B------:R-:W-:Y:S01]  /*2150*/  ULOP3.LUT UR5, UR7, 0x1000000, URZ, 0xfc, !UPT ;  /* 0x0100000007057892 */ /* 0x000fe2000f8efc3f */
[----:B-1----:R-:W-:Y:S11]  /*2160*/  @!P1 BRA `(.L_x_20) ;  /* 0x0000004800c89947 */ /* 0x002ff60003800000 */
.L_x_94:
[----:B------:R-:W-:Y:S01]  /*2170*/  UIADD3 UR10, UR5, 0x300, URZ ;  /* 0x00000300050a7890 */ /* 0x000fe2000fffe03f */
[----:B-1----:R-:W-:Y:S01]  /*2180*/  WARPGROUP.ARRIVE ;  /* 0x00000000000079c5 */ /* 0x002fe20000000000 */
[----:B------:R-:W-:Y:S01]  /*2190*/  UMOV UR11, 0x80000020 ;  /* 0x80000020000b7882 */ /* 0x000fe20000000000 */
[----:B------:R-:W-:-:S06]  /*21a0*/  F2FP.F16.F32.PACK_AB R87, R13, R18 ;  /* 0x000000120d57723e */ /* 0x000fcc00000000ff */
[----:B------:R-:W-:Y:S01]  /*21b0*/  HGMMA.64x96x16.F32 R24, R72, gdesc[UR8].tnspB, RZ, !UPT, gsb0 ;  /* 0x4160000848187df0 */ /* 0x000fe2000c0008ff */
[----:B------:R-:W-:Y:S01]  /*21c0*/  UIADD3 UR10, UR5, 0x340, URZ ;  /* 0x00000340050a7890 */ /* 0x000fe2000fffe03f */
[----:B------:R-:W-:Y:S01]  /*21d0*/  UMOV UR11, 0x80000020 ;  /* 0x80000020000b7882 */ /* 0x000fe20000000000 */
[----:B------:R-:W-:Y:S02]  /*21e0*/  WARPGROUP.DEPBAR.LE gsb0, 0x0 ;  /* 0x00008000000079c5 */ /* 0x000fe40000010000 */
[----:B------:R-:W-:-:S06]  /*21f0*/  WARPGROUP.ARRIVE ;  /* 0x00000000000079c5 */ /* 0x000fcc0000000000 */
[----:B------:R-:W-:Y:S01]  /*2200*/  HGMMA.64x96x16.F32 R24, R76, gdesc[UR8].tnspB, R24, gsb0 ;  /* 0x416000084c187df0 */ /* 0x000fe20008000818 */
        /* <DEDUP_REMOVED lines=9> */
[----:B------:R-:W-:Y:S03]  /*22a0*/  HGMMA.64x96x16.F32 R24, R84, gdesc[UR8].tnspB, R24, gsb0 ;  /* 0x4160000854187df0 */ /* 0x000fe60008000818 */
[----:B------:R-:W-:Y:S02]  /*22b0*/  WARPGROUP.DEPBAR.LE gsb0, 0x0 ;  /* 0x00008000000079c5 */ /* 0x000fe40000010000 */
[----:B------:R-:W-:Y:S05]  /*22c0*/  @!P0 BRA `(.L_x_21) ;  /* 0x0000000000048947 */ /* 0x000fea0003800000 */
[----:B------:R-:W-:Y:S01]  /*22d0*/  BPT.TRAP 0x1 ;  /* 0x000000040000795c */ /* 0x000fe20000300000 */
.L_x_21:
[----:B------:R-:W-:Y:S02]  /*22e0*/  UISETP.GT.U32.AND UP0, UPT, UR4, 0x1, UPT ;  /* 0x000000010400788c */ /* 0x000fe4000bf04070 */
[----:B------:R-:W-:-:S04]  /*22f0*/  UIADD3 UR7, UR36, 0x15028, URZ ;  /* 0x0001502824077890 */ /* 0x000fc8000fffe03f */
[----:B------:R-:W-:Y:S01]  /*2300*/  PLOP3.LUT P1, PT, PT, PT, UP0, 0x80, 0x0 ;  /* 0x000000000000781c */ /* 0x000fe20003f2f008 */
[----:B------:R-:W-:-:S09]  /*2310*/  UPRMT UR7, URZ, 0x654, UR7 ;  /* 0x000006543f077896 */ /* 0x000fd20008000007 */
[----:B------:R-:W-:Y:S03]  /*2320*/  SYNCS.ARRIVE.TRANS64.RED.A1T0 RZ, [UR7], RZ ;  /* 0x000000ffffff79a7 */ /* 0x000fe60008100407 */
[----:B------:R-:W-:Y:S05]  /*2330*/  @P1 BRA `(.L_x_22) ;  /* 0x0000000000041947 */ /* 0x000fea0003800000 */
[----:B------:R-:W-:Y:S01]  /*2340*/  BPT.TRAP 0x1 ;  /* 0x000000040000795c */ /* 0x000fe20000300000 */
.L_x_22:
[----:B------:R-:W1:Y:S02]  /*2350*/  LDC R5, c[0x0][0x28c] ;  /* 0x0000a300ff057b82 */ /* 0x000e640000000800 */
[----:B-1----:R-:W-:-:S13]  /*2360*/  ISETP.GE.AND P2, PT, R5, 0x41, PT ;  /* 0x000000410500780c */ /* 0x002fda0003f46270 */
[----:B------:R-:W-:Y:S05]  /*2370*/  @!P2 BRA `(.L_x_23) ;  /* 0x0000001800b4a947 */ /* 0x000fea0003800000 */
[----:B------:R-:W-:Y:S01]  /*2380*/  IADD3 R5, R5, 0x3f, RZ ;  /* 0x0000003f05057810 */ /* 0x000fe20007ffe0ff */
[----:B------:R-:W-:Y:S01]  /*2390*/  IMAD.MOV.U32 R7, RZ, RZ, R3 ;  /* 0x000000ffff077224 */ /* 0x000fe200078e0003 */
[----:B------:R-:W-:Y:S01]  /*23a0*/  MOV R9, R4 ;  /* 0x0000000400097202 */ /* 0x000fe20000000f00 */
[----:B------:R-:W-:Y:S01]  /*23b0*/  UMOV UR7, 0x2 ;  /* 0x0000000200077882 */ /* 0x000fe20000000000 */
[----:B------:R-:W-:Y:S01]  /*23c0*/  SHF.R.S32.HI R6, RZ, 0x1f, R5 ;  /* 0x0000001fff067819 */ /* 0x000fe20000011405 */
[----:B------:R-:W-:Y:S01]  /*23d0*/  UMOV UR4, 0x1 ;  /* 0x0000000100047882 */ /* 0x000fe20000000000 */
[----:B------:R-:W-:Y:S02]  /*23e0*/  ULDC UR32, c[0x0][0x604] ;  /* 0x0001810000207ab9 */ /* 0x000fe40000000800 */
[----:B------:R-:W-:Y:S02]  /*23f0*/  LEA.HI R5, R6, R5, RZ, 0x6 ;  /* 0x0000000506057211 */ /* 0x000fe400078f30ff */
[----:B------:R-:W-:-:S02]  /*2400*/  MOV R6, RZ ;  /* 0x000000ff00067202 */ /* 0x000fc40000000f00 */
[----:B------:R-:W-:-:S07]  /*2410*/  SHF.R.S32.HI R5, RZ, 0x6, R5 ;  /* 0x00000006ff057819 */ /* 0x000fce0000011405 */
.L_x_34:
[----:B------:R-:W-:Y:S05]  /*2420*/  @!P0 BRA `(.L_x_24) ;  /* 0x0000000000048947 */ /* 0x000fea0003800000 */
[----:B------:R-:W-:Y:S01]  /*2430*/  BPT.TRAP 0x1 ;  /* 0x000000040000795c */ /* 0x000fe20000300000 */
.L_x_24:
[----:B------:R-:W-:Y:S01]  /*2440*/  ULEA UR10, UR7, UR36, 0x3 ;  /* 0x00000024070a7291 */ /* 0x000fe2000f8e183f */
[----:B------:R-:W-:-:S08]  /*2450*/  SHF.L.U32 R3, R6, 0x1f, RZ ;  /* 0x0000001f06037819 */ /* 0x000fd000000006ff */
[----:B------:R-:W1:Y:S02]  /*2460*/  SYNCS.PHASECHK.TRANS64.TRYWAIT P2, [UR10+0x15000], R3 ;  /* 0x01500003ff0075a7 */ /* 0x000e64000804014a */
[----:B-1----:R-:W-:Y:S05]  /*2470*/  @!P2 BRA `(.L_x_25) ;  /* 0x00000048001ca947 */ /* 0x002fea0003800000 */
.L_x_95:
[----:B------:R-:W-:Y:S01]  /*2480*/  UIMAD UR10, UR7, 0x300, UR6 ;  /* 0x00000300070a78a4 */ /* 0x000fe2000f8e0206 */
[----:B------:R-:W-:Y:S01]  /*2490*/  WARPGROUP.ARRIVE ;  /* 0x00000000000079c5 */ /* 0x000fe20000000000 */
[----:B------:R-:W-:Y:S01]  /*24a0*/  UMOV UR11, 0x80000020 ;  /* 0x80000020000b7882 */ /* 0x000fe20000000000 */
[----:B------:R-:W-:Y:S01]  /*24b0*/  UMOV UR15, 0x80000020 ;  /* 0x80000020000f7882 */ /* 0x000fe20000000000 */
[----:B------:R-:W-:Y:S02]  /*24c0*/  UIADD3 UR14, UR10, 0x2, URZ ;  /* 0x000000020a0e7890 */ /* 0x000fe4000fffe03f */
[----:B------:R-:W-:Y:S01]  /*24d0*/  UIADD3 UR18, UR10, 0x100, URZ ;  /* 0x000001000a127890 */ /* 0x000fe2000fffe03f */
[----:B------:R-:W-:Y:S02]  /*24e0*/  UMOV UR19, 0x80000020 ;  /* 0x8000002000137882 */ /* 0x000fe40000000000 */
[----:B------:R-:W-:Y:S01]  /*24f0*/  HGMMA.64x64x16.F32 R72, gdesc[UR8], RZ, !UPT, gsb0 ;  /* 0x00e00000084879f0 */ /* 0x000fe2000c0008ff */
[----:B------:R-:W-:Y:S01]  /*2500*/  UIADD3 UR22, UR10, 0x102, URZ ;  /* 0x000001020a167890 */ /* 0x000fe2000fffe03f */
[----:B------:R-:W-:Y:S01]  /*2510*/  UMOV UR23, 0x80000020 ;  /* 0x8000002000177882 */ /* 0x000fe20000000000 */
[----:B------:R-:W-:Y:S01]  /*2520*/  UIADD3 UR26, UR10, 0x200, URZ ;  /* 0x000002000a1a7890 */ /* 0x000fe2000fffe03f */
[----:B------:R-:W-:Y:S01]  /*2530*/  UMOV UR27, 0x80000020 ;  /* 0x80000020001b7882 */ /* 0x000fe20000000000 */
[----:B------:R-:W-:Y:S01]  /*2540*/  UIADD3 UR30, UR10, 0x202, URZ ;  /* 0x000002020a1e7890 */ /* 0x000fe2000fffe03f */
[----:B------:R-:W-:Y:S01]  /*2550*/  UMOV UR31, 0x80000020 ;  /* 0x80000020001f7882 */ /* 0x000fe20000000000 */
[----:B------:R-:W-:-:S04]  /*2560*/  UIADD3 UR7, UR7, 0x1, URZ ;  /* 0x0000000107077890 */ /* 0x000fc8000fffe03f */
[----:B------:R-:W-:-:S04]  /*2570*/  UISETP.NE.AND UP0, UPT, UR7, 0x5, UPT ;  /* 0x000000050700788c */ /* 0x000fc8000bf05270 */
[----:B------:R-:W-:Y:S02]  /*2580*/  USEL UR10, URZ, 0x1, UP0 ;  /* 0x000000013f0a7887 */ /* 0x000fe40008000000 */
[----:B------:R-:W-:-:S04]  /*2590*/  USEL UR11, UR7, URZ, UP0 ;  /* 0x0000003f070b7287 */ /* 0x000fc80008000000 */
[----:B------:R-:W-:Y:S01]  /*25a0*/  LOP3.LUT R6, R6, UR10, RZ, 0x3c, !PT ;  /* 0x0000000a06067c12 */ /* 0x000fe2000f8e3cff */
        /* <DEDUP_REMOVED lines=16> */
[----:B------:R-:W-:Y:S05]  /*26b0*/  @!P0 BRA `(.L_x_26) ;  /* 0x0000000000048947 */ /* 0x000fea0003800000 */
[----:B------:R-:W-:Y:S01]  /*26c0*/  BPT.TRAP 0x1 ;  /* 0x000000040000795c */ /* 0x000fe20000300000 */
.L_x_26:
[----:B-1----:R-:W-:Y:S01]  /*26d0*/  FMNMX R4, R72, R7, !PT ;  /* 0x0000000748047209 */ /* 0x002fe20007800000 */
[----:B------:R-:W-:Y:S01]  /*26e0*/  ULEA UR7, UR11, UR36, 0x3 ;  /* 0x000000240b077291 */ /* 0x000fe2000f8e183f */
[----:B------:R-:W-:Y:S02]  /*26f0*/  FMNMX R10, R74, R9, !PT ;  /* 0x000000094a0a7209 */ /* 0x000fe40007800000 */
[----:B------:R-:W-:Y:S02]  /*2700*/  FMNMX R3, R73, R4, !PT ;  /* 0x0000000449037209 */ /* 0x000fe40007800000 */
[----:B------:R-:W-:Y:S02]  /*2710*/  FMNMX R11, R75, R10, !PT ;  /* 0x0000000a4b0b7209 */ /* 0x000fe40007800000 */
[----:B------:R-:W-:Y:S02]  /*2720*/  FMNMX R4, R76, R3, !PT ;  /* 0x000000034c047209 */ /* 0x000fe40007800000 */
[----:B------:R-:W-:-:S02]  /*2730*/  FMNMX R10, R78, R11, !PT ;  /* 0x0000000b4e0a7209 */ /* 0x000fc40007800000 */
[----:B------:R-:W-:Y:S02]  /*2740*/  FMNMX R3, R77, R4, !PT ;  /* 0x000000044d037209 */ /* 0x000fe40007800000 */
[----:B------:R-:W-:Y:S02]  /*2750*/  FMNMX R11, R79, R10, !PT ;  /* 0x0000000a4f0b7209 */ /* 0x000fe40007800000 */
[----:B------:R-:W-:Y:S02]  /*2760*/  FMNMX R4, R80, R3, !PT ;  /* 0x0000000350047209 */ /* 0x000fe40007800000 */
[----:B------:R-:W-:Y:S02]  /*2770*/  FMNMX R10, R82, R11, !PT ;  /* 0x0000000b520a7209 */ /* 0x000fe40007800000 */
[----:B------:R-:W-:Y:S02]  /*2780*/  FMNMX R3, R81, R4, !PT ;  /* 0x0000000451037209 */ /* 0x000fe40007800000 */
[----:B------:R-:W-:-:S02]  /*2790*/  FMNMX R11, R83, R10, !PT ;  /* 0x0000000a530b7209 */ /* 0x000fc40007800000 */
        /* <DEDUP_REMOVED lines=10> */
[----:B------:R-:W1:Y:S02]  /*2840*/  SHFL.BFLY PT, R3, R4, 0x1, 0x1f ;  /* 0x0c201f0004037f89 */ /* 0x000e6400000e0000 */
[----:B-1----:R-:W-:Y:S02]  /*2850*/  FMNMX R8, R4, R3, !PT ;  /* 0x0000000304087209 */ /* 0x002fe40007800000 */
[----:B------:R-:W-:-:S03]  /*2860*/  FMNMX R4, R86, R11, !PT ;  /* 0x0000000b56047209 */ /* 0x000fc60007800000 */
[----:B------:R-:W1:Y:S01]  /*2870*/  SHFL.BFLY PT, R3, R8, 0x2, 0x1f ;  /* 0x0c401f0008037f89 */ /* 0x000e6200000e0000 */
[----:B------:R-:W-:-:S04]  /*2880*/  FMNMX R11, R87, R4, !PT ;  /* 0x00000004570b7209 */ /* 0x000fc80007800000 */
[----:B------:R-:W-:-:S04]  /*2890*/  FMNMX R4, R90, R11, !PT ;  /* 0x0000000b5a047209 */ /* 0x000fc80007800000 */
[----:B------:R-:W-:-:S04]  /*28a0*/  FMNMX R11, R91, R4, !PT ;  /* 0x000000045b0b7209 */ /* 0x000fc80007800000 */
[----:B------:R-:W-:-:S04]  /*28b0*/  FMNMX R4, R94, R11, !PT ;  /* 0x0000000b5e047209 */ /* 0x000fc80007800000 */
[----:B------:R-:W-:-:S04]  /*28c0*/  FMNMX R11, R95, R4, !PT ;  /* 0x000000045f0b7209 */ /* 0x000fc80007800000 */
[----:B------:R-:W-:Y:S02]  /*28d0*/  FMNMX R4, R98, R11, !PT ;  /* 0x0000000b62047209 */ /* 0x000fe40007800000 */
[----:B-1----:R-:W-:Y:S02]  /*28e0*/  FMNMX R3, R8, R3, !PT ;  /* 0x0000000308037209 */ /* 0x002fe40007800000 */
[----:B------:R-:W-:Y:S02]  /*28f0*/  FMNMX R11, R99, R4, !PT ;  /* 0x00000004630b7209 */ /* 0x000fe40007800000 */
[C---:B------:R-:W-:Y:S02]  /*2900*/  FSETP.NEU.AND P2, PT, R3.reuse, -INF , PT ;  /* 0xff8000000300780b */ /* 0x040fe40003f4d000 */
[----:B------:R-:W-:Y:S02]  /*2910*/  FMNMX R4, R102, R11, !PT ;  /* 0x0000000b66047209 */ /* 0x000fe40007800000 */
[----:B------:R-:W-:-:S02]  /*2920*/  FSEL R10, R3, RZ, P2 ;  /* 0x000000ff030a7208 */ /* 0x000fc40001000000 */
[----:B------:R-:W-:-:S03]  /*2930*/  FMNMX R4, R103, R4, !PT ;  /* 0x0000000467047209 */ /* 0x000fc60007800000 */
[C---:B------:R-:W-:Y:S01]  /*2940*/  FMUL R8, R10.reuse, UR32 ;  /* 0x000000200a087c20 */ /* 0x040fe20008400000 */
[----:B------:R-:W-:Y:S01]  /*2950*/  FADD R10, -R10, R7 ;  /* 0x000000070a0a7221 */ /* 0x000fe20000000100 */
[----:B------:R-:W1:Y:S02]  /*2960*/  SHFL.BFLY PT, R11, R4, 0x1, 0x1f ;  /* 0x0c201f00040b7f89 */ /* 0x000e6400000e0000 */
[--C-:B------:R-:W-:Y:S01]  /*2970*/  FFMA R72, R72, UR32, -R8.reuse ;  /* 0x0000002048487c23 */ /* 0x100fe20008000808 */
[--C-:B------:R-:W-:Y:S01]  /*2980*/  FFMA R73, R73, UR32, -R8.reuse ;  /* 0x0000002049497c23 */ /* 0x100fe20008000808 */
[--C-:B------:R-:W-:Y:S01]  /*2990*/  FFMA R76, R76, UR32, -R8.reuse ;  /* 0x000000204c4c7c23 */ /* 0x100fe20008000808 */
[--C-:B------:R-:W-:Y:S01]  /*29a0*/  FFMA R80, R80, UR32, -R8.reuse ;  /* 0x0000002050507c23 */ /* 0x100fe20008000808 */
[--C-:B------:R-:W-:Y:S01]  /*29b0*/  FFMA R77, R77, UR32, -R8.reuse ;  /* 0x000000204d4d7c23 */ /* 0x100fe20008000808 */
[----:B------:R-:W-:Y:S01]  /*29c0*/  FSETP.GEU.AND P5, PT, R72, -126, PT ;  /* 0xc2fc00004800780b */ /* 0x000fe20003fae000 */
        /* <DEDUP_REMOVED lines=9> */
[--C-:B------:R-:W-:Y:S01]  /*2a60*/  FFMA R92, R92, UR32, -R8.reuse ;  /* 0x000000205c5c7c23 */ /* 0x100fe20008000808 */
[--C-:B------:R-:W-:Y:S01]  /*2a70*/  FFMA R93, R93, UR32, -R8.reuse ;  /* 0x000000205d5d7c23 */ /* 0x100fe20008000808 */
[--C-:B------:R-:W-:Y:S01]  /*2a80*/  FFMA R96, R96, UR32, -R8.reuse ;  /* 0x0000002060607c23 */ /* 0x100fe20008000808 */
[----:B------:R-:W-:Y:S01]  /*2a90*/  @!P5 FMUL R72, R72, 0.5 ;  /* 0x3f0000004848d820 */ /* 0x000fe20000400000 */
[--C-:B------:R-:W-:Y:S01]  /*2aa0*/  FFMA R97, R97, UR32, -R8.reuse ;  /* 0x0000002061617c23 */ /* 0x100fe20008000808 */
[----:B------:R-:W-:Y:S01]  /*2ab0*/  @!P3 FMUL R73, R73, 0.5 ;  /* 0x3f0000004949b820 */ /* 0x000fe20000400000 */
[--C-:B------:R-:W-:Y:S01]  /*2ac0*/  FFMA R100, R100, UR32, -R8.reuse ;  /* 0x0000002064647c23 */ /* 0x100fe20008000808 */
[----:B------:R-:W-:Y:S01]  /*2ad0*/  @!P2 FMUL R76, R76, 0.5 ;  /* 0x3f0000004c4ca820 */ /* 0x000fe20000400000 */
[----:B-1----:R-:W-:Y:S01]  /*2ae0*/  FMNMX R4, R4, R11, !PT ;  /* 0x0000000b04047209 */ /* 0x002fe20007800000 */
[----:B------:R-:W1:Y:S01]  /*2af0*/  MUFU.EX2 R72, R72 ;  /* 0x0000004800487308 */ /* 0x000e620000000800 */
[----:B------:R-:W-:Y:S01]  /*2b00*/  @!P6 FMUL R80, R80, 0.5 ;  /* 0x3f0000005050e820 */ /* 0x000fe20000400000 */
[----:B------:R-:W-:Y:S01]  /*2b10*/  @!P4 FMUL R77, R77, 0.5 ;  /* 0x3f0000004d4dc820 */ /* 0x000fe20000400000 */
[----:B------:R-:W-:Y:S01]  /*2b20*/  FFMA R101, R101, UR32, -R8 ;  /* 0x0000002065657c23 */ /* 0x000fe20008000808 */
[----:B------:R-:W2:Y:S01]  /*2b30*/  SHFL.BFLY PT, R15, R4, 0x2, 0x1f ;  /* 0x0c401f00040f7f89 */ /* 0x000ea200000e0000 */
[----:B------:R-:W-:-:S03]  /*2b40*/  FMUL R10, R10, UR32 ;  /* 0x000000200a0a7c20 */ /* 0x000fc60008400000 */
[----:B------:R-:W3:Y:S08]  /*2b50*/  MUFU.EX2 R73, R73 ;  /* 0x0000004900497308 */ /* 0x000ef00000000800 */
[----:B------:R-:W4:Y:S01]  /*2b60*/  MUFU.EX2 R76, R76 ;  /* 0x0000004c004c7308 */ /* 0x000f220000000800 */
[----:B-1----:R-:W-:Y:S01]  /*2b70*/  @!P5 FMUL R72, R72, R72 ;  /* 0x000000484848d220 */ /* 0x002fe20000400000 */
[----:B------:R-:W-:-:S06]  /*2b80*/  FSETP.GEU.AND P5, PT, R81, -126, PT ;  /* 0xc2fc00005100780b */ /* 0x000fcc0003fae000 */
[----:B------:R-:W1:Y:S01]  /*2b90*/  MUFU.EX2 R80, R80 ;  /* 0x0000005000507308 */ /* 0x000e620000000800 */
[----:B---3--:R-:W-:Y:S01]  /*2ba0*/  @!P3 FMUL R73, R73, R73 ;  /* 0x000000494949b220 */ /* 0x008fe20000400000 */
[----:B------:R-:W-:Y:S02]  /*2bb0*/  FSETP.GEU.AND P3, PT, R84, -126, PT ;  /* 0xc2fc00005400780b */ /* 0x000fe40003f6e000 */
[----:B--2---:R-:W-:-:S03]  /*2bc0*/  FMNMX R4, R4, R15, !PT ;  /* 0x0000000f04047209 */ /* 0x004fc60007800000 */
[----:B------:R-:W-:Y:S01]  /*2bd0*/  @!P5 FMUL R81, R81, 0.5 ;  /* 0x3f0000005151d820 */ /* 0x000fe20000400000 */
[----:B------:R-:W2:Y:S01]  /*2be0*/  MUFU.EX2 R77, R77 ;  /* 0x0000004d004d7308 */ /* 0x000ea20000000800 */
[----:B----4-:R-:W-:Y:S01]  /*2bf0*/  @!P2 FMUL R76, R76, R76 ;  /* 0x0000004c4c4ca220 */ /* 0x010fe20000400000 */
[----:B------:R-:W-:-:S05]  /*2c00*/  FSETP.GEU.AND P2, PT, R85, -126, PT ;  /* 0xc2fc00005500780b */ /* 0x000fca0003f4e000 */
[----:B------:R-:W-:Y:S01]  /*2c10*/  @!P3 FMUL R84, R84, 0.5 ;  /* 0x3f0000005454b820 */ /* 0x000fe20000400000 */
[----:B------:R-:W3:Y:S01]  /*2c20*/  MUFU.EX2 R81, R81 ;  /* 0x0000005100517308 */ /* 0x000ee20000000800 */
[----:B-1----:R-:W-:Y:S01]  /*2c30*/  @!P6 FMUL R80, R80, R80 ;  /* 0x000000505050e220 */ /* 0x002fe20000400000 */
[----:B------:R-:W-:-:S05]  /*2c40*/  FSETP.GEU.AND P6, PT, R89, -126, PT ;  /* 0xc2fc00005900780b */ /* 0x000fca0003fce000 */
[----:B------:R-:W-:Y:S01]  /*2c50*/  @!P2 FMUL R85, R85, 0.5 ;  /* 0x3f0000005555a820 */ /* 0x000fe20000400000 */
[----:B------:R-:W1:Y:S01]  /*2c60*/  MUFU.EX2 R84, R84 ;  /* 0x0000005400547308 */ /* 0x000e620000000800 */
        /* <DEDUP_REMOVED lines=17> */
[----:B------:R-:W-:-:S03]  /*2d80*/  FSETP.NEU.AND P6, PT, R4, -INF , PT ;  /* 0xff8000000400780b */ /* 0x000fc60003fcd000 */
[----:B------:R-:W-:Y:S01]  /*2d90*/  FADD R7, R73, R12 ;  /* 0x0000000c49077221 */ /* 0x000fe20000000000 */
[----:B------:R-:W-:Y:S01]  /*2da0*/  FSEL R18, R4, RZ, P6 ;  /* 0x000000ff04127208 */ /* 0x000fe20003000000 */
[----:B------:R-:W-:Y:S01]  /*2db0*/  @!P2 FMUL R96, R96, 0.5 ;  /* 0x3f0000006060a820 */ /* 0x000fe20000400000 */
[----:B------:R-:W3:Y:S01]  /*2dc0*/  MUFU.EX2 R14, R93 ;  /* 0x0000005d000e7308 */ /* 0x000ee20000000800 */
[----:B-1----:R-:W-:Y:S01]  /*2dd0*/  @!P4 FMUL R11, R11, R11 ;  /* 0x0000000b0b0bc220 */ /* 0x002fe20000400000 */
[----:B------:R-:W-:Y:S01]  /*2de0*/  FSETP.GEU.AND P4, PT, R97, -126, PT ;  /* 0xc2fc00006100780b */ /* 0x000fe20003f8e000 */
[----:B------:R-:W-:Y:S01]  /*2df0*/  FMUL R19, R18, UR32 ;  /* 0x0000002012137c20 */ /* 0x000fe20008400000 */
[----:B------:R-:W-:Y:S01]  /*2e00*/  FSETP.GEU.AND P6, PT, R100, -126, PT ;  /* 0xc2fc00006400780b */ /* 0x000fe20003fce000 */
[----:B------:R-:W-:Y:S01]  /*2e10*/  FADD R18, -R18, R9 ;  /* 0x0000000912127221 */ /* 0x000fe20000000100 */
[----:B------:R-:W-:Y:S01]  /*2e20*/  FADD R9, R72, R11 ;  /* 0x0000000b48097221 */ /* 0x000fe20000000000 */
[--C-:B------:R-:W-:Y:S01]  /*2e30*/  FFMA R74, R74, UR32, -R19.reuse ;  /* 0x000000204a4a7c23 */ /* 0x100fe20008000813 */
[----:B------:R-:W1:Y:S01]  /*2e40*/  MUFU.EX2 R15, R96 ;  /* 0x00000060000f7308 */ /* 0x000e620000000800 */
[----:B--2---:R-:W-:Y:S01]  /*2e50*/  @!P5 FMUL R13, R13, R13 ;  /* 0x0000000d0d0dd220 */ /* 0x004fe20000400000 */
[----:B------:R-:W-:Y:S01]  /*2e60*/  FSETP.GEU.AND P5, PT, R101, -126, PT ;  /* 0xc2fc00006500780b */ /* 0x000fe20003fae000 */
[--C-:B------:R-:W-:Y:S01]  /*2e70*/  FFMA R20, R75, UR32, -R19.reuse ;  /* 0x000000204b147c23 */ /* 0x100fe20008000813 */
[--C-:B------:R-:W-:Y:S01]  /*2e80*/  FFMA R21, R78, UR32, -R19.reuse ;  /* 0x000000204e157c23 */ /* 0x100fe20008000813 */
[--C-:B------:R-:W-:Y:S01]  /*2e90*/  FFMA R22, R79, UR32, -R19.reuse ;  /* 0x000000204f167c23 */ /* 0x100fe20008000813 */
[--C-:B------:R-:W-:Y:S01]  /*2ea0*/  FFMA R23, R82, UR32, -R19.reuse ;  /* 0x0000002052177c23 */ /* 0x100fe20008000813 */
[----:B------:R-:W-:Y:S01]  /*2eb0*/  @!P4 FMUL R97, R97, 0.5 ;  /* 0x3f0000006161c820 */ /* 0x000fe20000400000 */
[--C-:B------:R-:W-:Y:S01]  /*2ec0*/  FFMA R90, R90, UR32, -R19.reuse ;  /* 0x000000205a5a7c23 */ /* 0x100fe20008000813 */
[----:B---3--:R-:W-:Y:S01]  /*2ed0*/  @!P3 FMUL R14, R14, R14 ;  /* 0x0000000e0e0eb220 */ /* 0x008fe20000400000 */
[----:B------:R-:W-:Y:S01]  /*2ee0*/  FSETP.GEU.AND P3, PT, R74, -126, PT ;  /* 0xc2fc00004a00780b */ /* 0x000fe20003f6e000 */
[----:B------:R-:W2:Y:S01]  /*2ef0*/  MUFU.EX2 R8, R97 ;  /* 0x0000006100087308 */ /* 0x000ea20000000800 */
[----:B------:R-:W-:Y:S01]  /*2f00*/  @!P6 FMUL R100, R100, 0.5 ;  /* 0x3f0000006464e820 */ /* 0x000fe20000400000 */
[--C-:B------:R-:W-:Y:S01]  /*2f10*/  FFMA R91, R91, UR32, -R19.reuse ;  /* 0x000000205b5b7c23 */ /* 0x100fe20008000813 */
[--C-:B------:R-:W-:Y:S01]  /*2f20*/  FFMA R94, R94, UR32, -R19.reuse ;  /* 0x000000205e5e7c23 */ /* 0x100fe20008000813 */
[----:B------:R-:W-:Y:S01]  /*2f30*/  @!P5 FMUL R101, R101, 0.5 ;  /* 0x3f0000006565d820 */ /* 0x000fe20000400000 */
[--C-:B------:R-:W-:Y:S01]  /*2f40*/  FFMA R95, R95, UR32, -R19.reuse ;  /* 0x000000205f5f7c23 */ /* 0x100fe20008000813 */
[----:B-1----:R-:W-:Y:S01]  /*2f50*/  @!P2 FMUL R15, R15, R15 ;  /* 0x0000000f0f0fa220 */ /* 0x002fe20000400000 */
[----:B------:R-:W-:Y:S01]  /*2f60*/  FSETP.GEU.AND P2, PT, R20, -126, PT ;  /* 0xc2fc00001400780b */ /* 0x000fe20003f4e000 */
[----:B------:R-:W1:Y:S01]  /*2f70*/  MUFU.EX2 R17, R100 ;  /* 0x0000006400117308 */ /* 0x000e620000000800 */
[--C-:B------:R-:W-:Y:S01]  /*2f80*/  FFMA R98, R98, UR32, -R19.reuse ;  /* 0x0000002062627c23 */ /* 0x100fe20008000813 */
[--C-:B------:R-:W-:Y:S01]  /*2f90*/  FFMA R99, R99, UR32, -R19.reuse ;  /* 0x0000002063637c23 */ /* 0x100fe20008000813 */
[--C-:B------:R-:W-:Y:S01]  /*2fa0*/  FFMA R102, R102, UR32, -R19.reuse ;  /* 0x0000002066667c23 */ /* 0x100fe20008000813 */
[----:B------:R-:W-:Y:S01]  /*2fb0*/  @!P3 FMUL R74, R74, 0.5 ;  /* 0x3f0000004a4ab820 */ /* 0x000fe20000400000 */
[----:B------:R-:W-:Y:S01]  /*2fc0*/  FFMA R103, R103, UR32, -R19 ;  /* 0x0000002067677c23 */ /* 0x000fe20008000813 */
[----:B------:R-:W-:-:S02]  /*2fd0*/  F2FP.F16.F32.PACK_AB R72, R73, R72 ;  /* 0x000000484948723e */ /* 0x000fc400000000ff */
[----:B------:R-:W3:Y:S01]  /*2fe0*/  MUFU.EX2 R16, R101 ;  /* 0x0000006500107308 */ /* 0x000ee20000000800 */
[----:B--2---:R-:W-:Y:S01]  /*2ff0*/  @!P4 FMUL R8, R8, R8 ;  /* 0x000000080808c220 */ /* 0x004fe20000400000 */
[----:B------:R-:W-:Y:S02]  /*3000*/  FSETP.GEU.AND P4, PT, R21, -126, PT ;  /* 0xc2fc00001500780b */ /* 0x000fe40003f8e000 */
[----:B------:R-:W-:-:S04]  /*3010*/  @!P2 FMUL R20, R20, 0.5 ;  /* 0x3f0000001414a820 */ /* 0x000fc80000400000 */
[----:B------:R2:W4:Y:S01]  /*3020*/  MUFU.EX2 R75, R74 ;  /* 0x0000004a004b7308 */ /* 0x0005220000000800 */
[----:B-1----:R-:W-:Y:S01]  /*3030*/  @!P6 FMUL R17, R17, R17 ;  /* 0x000000111111e220 */ /* 0x002fe20000400000 */
[----:B------:R-:W-:-:S05]  /*3040*/  FSETP.GEU.AND P6, PT, R22, -126, PT ;  /* 0xc2fc00001600780b */ /* 0x000fca0003fce000 */
[----:B------:R-:W-:Y:S01]  /*3050*/  @!P4 FMUL R21, R21, 0.5 ;  /* 0x3f0000001515c820 */ /* 0x000fe20000400000 */
[----:B------:R1:W5:Y:S01]  /*3060*/  MUFU.EX2 R78, R20 ;  /* 0x00000014004e7308 */ /* 0x0003620000000800 */
[----:B--2---:R-:W-:Y:S01]  /*3070*/  FFMA R74, R83, UR32, -R19 ;  /* 0x00000020534a7c23 */ /* 0x004fe20008000813 */
[----:B---3--:R-:W-:Y:S01]  /*3080*/  @!P5 FMUL R16, R16, R16 ;  /* 0x000000101010d220 */ /* 0x008fe20000400000 */
[----:B------:R-:W-:-:S04]  /*3090*/  FSETP.GEU.AND P5, PT, R23, -126, PT ;  /* 0xc2fc00001700780b */ /* 0x000fc80003fae000 */
[----:B------:R-:W-:Y:S01]  /*30a0*/  @!P6 FMUL R22, R22, 0.5 ;  /* 0x3f0000001616e820 */ /* 0x000fe20000400000 */
[----:B------:R2:W3:Y:S01]  /*30b0*/  MUFU.EX2 R79, R21 ;  /* 0x00000015004f7308 */ /* 0x0004e20000000800 */
[----:B----4-:R-:W-:Y:S01]  /*30c0*/  @!P3 FMUL R75, R75, R75 ;  /* 0x0000004b4b4bb220 */ /* 0x010fe20000400000 */
[----:B------:R-:W-:Y:S01]  /*30d0*/  FSETP.GEU.AND P3, PT, R74, -126, PT ;  /* 0xc2fc00004a00780b */ /* 0x000fe20003f6e000 */
[----:B-1----:R-:W-:-:S05]  /*30e0*/  FFMA R20, R86, UR32, -R19 ;  /* 0x0000002056147c23 */ /* 0x002fca0008000813 */
[----:B------:R-:W-:Y:S01]  /*30f0*/  @!P5 FMUL R23, R23, 0.5 ;  /* 0x3f0000001717d820 */ /* 0x000fe20000400000 */
[----:B--2---:R-:W-:Y:S01]  /*3100*/  FFMA R21, R87, UR32, -R19 ;  /* 0x0000002057157c23 */ /* 0x004fe20008000813 */
[----:B------:R1:W2:Y:S01]  /*3110*/  MUFU.EX2 R82, R22 ;  /* 0x0000001600527308 */ /* 0x0002a20000000800 */
[----:B-----5:R-:W-:Y:S01]  /*3120*/  @!P2 FMUL R78, R78, R78 ;  /* 0x0000004e4e4ea220 */ /* 0x020fe20000400000 */
[----:B------:R-:W-:Y:S01]  /*3130*/  FSETP.GEU.AND P2, PT, R20, -126, PT ;  /* 0xc2fc00001400780b */ /* 0x000fe20003f4e000 */
[----:B------:R-:W-:Y:S02]  /*3140*/  FADD R19, R77, R14 ;  /* 0x0000000e4d137221 */ /* 0x000fe40000000000 */
[----:B------:R-:W-:Y:S01]  /*3150*/  @!P3 FMUL R74, R74, 0.5 ;  /* 0x3f0000004a4ab820 */ /* 0x000fe20000400000 */
[----:B------:R-:W-:Y:S01]  /*3160*/  F2FP.F16.F32.PACK_AB R73, R78, R75 ;  /* 0x0000004b4e49723e */ /* 0x000fe200000000ff */
[----:B---3--:R-:W-:Y:S01]  /*3170*/  @!P4 FMUL R79, R79, R79 ;  /* 0x0000004f4f4fc220 */ /* 0x008fe20000400000 */
[----:B------:R-:W3:Y:S01]  /*3180*/  MUFU.EX2 R83, R23 ;  /* 0x0000001700537308 */ /* 0x000ee20000000800 */
[----:B------:R-:W-:Y:S01]  /*3190*/  FSETP.GEU.AND P4, PT, R21, -126, PT ;  /* 0xc2fc00001500780b */ /* 0x000fe20003f8e000 */
[----:B-1----:R-:W-:-:S04]  /*31a0*/  FADD R22, R85, R16 ;  /* 0x0000001055167221 */ /* 0x002fc80000000000 */
[----:B------:R-:W-:Y:S01]  /*31b0*/  FADD R22, R19, R22 ;  /* 0x0000001613167221 */ /* 0x000fe20000000000 */
[----:B------:R-:W-:Y:S01]  /*31c0*/  @!P2 FMUL R20, R20, 0.5 ;  /* 0x3f0000001414a820 */ /* 0x000fe20000400000 */
[----:B------:R1:W4:Y:S01]  /*31d0*/  MUFU.EX2 R86, R74 ;  /* 0x0000004a00567308 */ /* 0x0003220000000800 */
[----:B--2---:R-:W-:Y:S01]  /*31e0*/  @!P6 FMUL R82, R82, R82 ;  /* 0x000000525252e220 */ /* 0x004fe20000400000 */
[----:B------:R-:W-:-:S04]  /*31f0*/  FSETP.GEU.AND P6, PT, R90, -126, PT ;  /* 0xc2fc00005a00780b */ /* 0x000fc80003fce000 */
[----:B------:R-:W-:Y:S02]  /*3200*/  @!P4 FMUL R21, R21, 0.5 ;  /* 0x3f0000001515c820 */ /* 0x000fe40000400000 */
[----:B------:R2:W5:Y:S01]  /*3210*/  MUFU.EX2 R87, R20 ;  /* 0x0000001400577308 */ /* 0x0005620000000800 */
[----:B---3--:R-:W-:Y:S01]  /*3220*/  @!P5 FMUL R83, R83, R83 ;  /* 0x000000535353d220 */ /* 0x008fe20000400000 */
[----:B------:R-:W-:Y:S01]  /*3230*/  FSETP.GEU.AND P5, PT, R91, -126, PT ;  /* 0xc2fc00005b00780b */ /* 0x000fe20003fae000 */
[----:B-1----:R-:W-:Y:S01]  /*3240*/  FMUL R74, R18, UR32 ;  /* 0x00000020124a7c20 */ /* 0x002fe20008400000 */
[----:B------:R-:W-:-:S03]  /*3250*/  FADD R18, R81, R8 ;  /* 0x0000000851127221 */ /* 0x000fc60000000000 */
[----:B------:R-:W-:Y:S01]  /*3260*/  @!P6 FMUL R90, R90, 0.5 ;  /* 0x3f0000005a5ae820 */ /* 0x000fe20000400000 */
[----:B------:R1:W3:Y:S01]  /*3270*/  MUFU.EX2 R88, R21 ;  /* 0x0000001500587308 */ /* 0x0002e20000000800 */
[----:B----4-:R-:W-:Y:S01]  /*3280*/  @!P3 FMUL R86, R86, R86 ;  /* 0x000000565656b220 */ /* 0x010fe20000400000 */
[----:B------:R-:W-:Y:S01]  /*3290*/  FSETP.GEU.AND P3, PT, R94, -126, PT ;  /* 0xc2fc00005e00780b */ /* 0x000fe20003f6e000 */
[----:B------:R-:W-:Y:S01]  /*32a0*/  FADD R23, R7, R18 ;  /* 0x0000001207177221 */ /* 0x000fe20000000000 */
[----:B--2---:R-:W-:Y:S01]  /*32b0*/  FADD R20, R80, R15 ;  /* 0x0000000f50147221 */ /* 0x004fe20000000000 */
[----:B------:R-:W-:Y:S02]  /*32c0*/  FADD R18, R76, R13 ;  /* 0x0000000d4c127221 */ /* 0x000fe40000000000 */
[----:B------:R-:W-:Y:S01]  /*32d0*/  @!P5 FMUL R91, R91, 0.5 ;  /* 0x3f0000005b5bd820 */ /* 0x000fe20000400000 */
[----:B------:R-:W2:Y:S01]  /*32e0*/  MUFU.EX2 R90, R90 ;  /* 0x0000005a005a7308 */ /* 0x000ea20000000800 */
[----:B-----5:R-:W-:Y:S01]  /*32f0*/  @!P2 FMUL R87, R87, R87 ;  /* 0x000000575757a220 */ /* 0x020fe20000400000 */
[----:B------:R-:W-:Y:S01]  /*3300*/  FSETP.GEU.AND P2, PT, R95, -126, PT ;  /* 0xc2fc00005f00780b */ /* 0x000fe20003f4e000 */
[----:B-1----:R-:W-:Y:S01]  /*3310*/  FADD R21, R84, R17 ;  /* 0x0000001154157221 */ /* 0x002fe20000000000 */
[----:B------:R-:W-:Y:S01]  /*3320*/  FADD R9, R9, R20 ;  /* 0x0000001409097221 */ /* 0x000fe20000000000 */
[----:B------:R-:W-:-:S02]  /*3330*/  FADD R22, R23, R22 ;  /* 0x0000001617167221 */ /* 0x000fc40000000000 */
[----:B------:R-:W-:Y:S01]  /*3340*/  @!P3 FMUL R94, R94, 0.5 ;  /* 0x3f0000005e5eb820 */ /* 0x000fe20000400000 */
[----:B------:R-:W1:Y:S01]  /*3350*/  MUFU.EX2 R91, R91 ;  /* 0x0000005b005b7308 */ /* 0x000e620000000800 */
[----:B---3--:R-:W-:Y:S01]  /*3360*/  @!P4 FMUL R88, R88, R88 ;  /* 0x000000585858c220 */ /* 0x008fe20000400000 */
[----:B------:R-:W-:Y:S01]  /*3370*/  FSETP.GEU.AND P4, PT, R98, -126, PT ;  /* 0xc2fc00006200780b */ /* 0x000fe20003f8e000 */
[----:B------:R-:W-:-:S04]  /*3380*/  FADD R18, R18, R21 ;  /* 0x0000001512127221 */ /* 0x000fc80000000000 */
[----:B------:R-:W-:Y:S01]  /*3390*/  @!P2 FMUL R95, R95, 0.5 ;  /* 0x3f0000005f5fa820 */ /* 0x000fe20000400000 */
[----:B------:R-:W3:Y:S01]  /*33a0*/  MUFU.EX2 R94, R94 ;  /* 0x0000005e005e7308 */ /* 0x000ee20000000800 */
[----:B--2---:R-:W-:Y:S01]  /*33b0*/  @!P6 FMUL R90, R90, R90 ;  /* 0x0000005a5a5ae220 */ /* 0x004fe20000400000 */
[----:B------:R-:W-:Y:S01]  /*33c0*/  FSETP.GEU.AND P6, PT, R99, -126, PT ;  /* 0xc2fc00006300780b */ /* 0x000fe20003fce000 */
[----:B------:R-:W-:-:S04]  /*33d0*/  FADD R9, R9, R18 ;  /* 0x0000001209097221 */ /* 0x000fc80000000000 */
[----:B------:R-:W-:Y:S01]  /*33e0*/  @!P4 FMUL R98, R98, 0.5 ;  /* 0x3f0000006262c820 */ /* 0x000fe20000400000 */
[----:B------:R-:W2:Y:S01]  /*33f0*/  MUFU.EX2 R95, R95 ;  /* 0x0000005f005f7308 */ /* 0x000ea20000000800 */
[----:B-1----:R-:W-:Y:S01]  /*3400*/  @!P5 FMUL R91, R91, R91 ;  /* 0x0000005b5b5bd220 */ /* 0x002fe20000400000 */
[----:B------:R-:W-:Y:S01]  /*3410*/  FSETP.GEU.AND P5, PT, R102, -126, PT ;  /* 0xc2fc00006600780b */ /* 0x000fe20003fae000 */
[----:B------:R-:W-:Y:S01]  /*3420*/  FADD R22, R9, R22 ;  /* 0x0000001609167221 */ /* 0x000fe20000000000 */
[----:B------:R-:W-:Y:S01]  /*3430*/  SHF.L.U32 R9, R6, 0x1f, RZ ;  /* 0x0000001f06097819 */ /* 0x000fe200000006ff */
[----:B------:R-:W-:Y:S01]  /*3440*/  FADD R20, R78, R91 ;  /* 0x0000005b4e147221 */ /* 0x000fe20000000000 */
[----:B------:R-:W-:Y:S01]  /*3450*/  F2FP.F16.F32.PACK_AB R78, R85, R84 ;  /* 0x00000054554e723e */ /* 0x000fe200000000ff */
[----:B------:R-:W-:Y:S01]  /*3460*/  @!P6 FMUL R99, R99, 0.5 ;  /* 0x3f0000006363e820 */ /* 0x000fe20000400000 */
[----:B------:R-:W1:Y:S01]  /*3470*/  MUFU.EX2 R98, R98 ;  /* 0x0000006200627308 */ /* 0x000e620000000800 */
[----:B---3--:R-:W-:Y:S01]  /*3480*/  @!P3 FMUL R94, R94, R94 ;  /* 0x0000005e5e5eb220 */ /* 0x008fe20000400000 */
[----:B------:R-:W-:-:S02]  /*3490*/  FSETP.GEU.AND P3, PT, R103, -126, PT ;  /* 0xc2fc00006700780b */ /* 0x000fc40003f6e000 */
[----:B------:R-:W-:Y:S01]  /*34a0*/  F2FP.F16.F32.PACK_AB R84, R8, R15 ;  /* 0x0000000f0854723e */ /* 0x000fe200000000ff */
[----:B------:R-:W-:Y:S02]  /*34b0*/  FADD R21, R79, R94 ;  /* 0x0000005e4f157221 */ /* 0x000fe40000000000 */
[----:B------:R-:W-:Y:S01]  /*34c0*/  @!P5 FMUL R102, R102, 0.5 ;  /* 0x3f0000006666d820 */ /* 0x000fe20000400000 */
[----:B------:R-:W3:Y:S01]  /*34d0*/  MUFU.EX2 R99, R99 ;  /* 0x0000006300637308 */ /* 0x000ee20000000800 */
[----:B--2---:R-:W-:Y:S01]  /*34e0*/  @!P2 FMUL R95, R95, R95 ;  /* 0x0000005f5f5fa220 */ /* 0x004fe20000400000 */
[----:B------:R-:W-:-:S03]  /*34f0*/  FSETP.GEU.AND P2, PT, R10, -126, PT ;  /* 0xc2fc00000a00780b */ /* 0x000fc60003f4e000 */
[----:B------:R-:W-:Y:S02]  /*3500*/  FADD R89, R82, R95 ;  /* 0x0000005f52597221 */ /* 0x000fe40000000000 */
[----:B------:R-:W-:Y:S01]  /*3510*/  @!P3 FMUL R103, R103, 0.5 ;  /* 0x3f0000006767b820 */ /* 0x000fe20000400000 */
[----:B------:R-:W2:Y:S01]  /*3520*/  MUFU.EX2 R102, R102 ;  /* 0x0000006600667308 */ /* 0x000ea20000000800 */
[----:B-1----:R-:W-:Y:S01]  /*3530*/  @!P4 FMUL R98, R98, R98 ;  /* 0x000000626262c220 */ /* 0x002fe20000400000 */
[----:B------:R-:W-:-:S03]  /*3540*/  FSETP.GEU.AND P4, PT, R74, -126, PT ;  /* 0xc2fc00004a00780b */ /* 0x000fc60003f8e000 */
[----:B------:R-:W-:Y:S02]  /*3550*/  FADD R93, R83, R98 ;  /* 0x00000062535d7221 */ /* 0x000fe40000000000 */
[----:B------:R-:W-:Y:S01]  /*3560*/  @!P2 FMUL R10, R10, 0.5 ;  /* 0x3f0000000a0aa820 */ /* 0x000fe20000400000 */
[----:B------:R-:W1:Y:S01]  /*3570*/  MUFU.EX2 R103, R103 ;  /* 0x0000006700677308 */ /* 0x000e620000000800 */
[----:B---3--:R-:W-:-:S04]  /*3580*/  @!P6 FMUL R99, R99, R99 ;  /* 0x000000636363e220 */ /* 0x008fc80000400000 */
[----:B------:R-:W-:Y:S01]  /*3590*/  FADD R97, R86, R99 ;  /* 0x0000006356617221 */ /* 0x000fe20000000000 */
[----:B------:R-:W-:Y:S01]  /*35a0*/  F2FP.F16.F32.PACK_AB R85, R99, R98 ;  /* 0x000000626355723e */ /* 0x000fe200000000ff */
[----:B------:R-:W-:Y:S01]  /*35b0*/  @!P4 FMUL R74, R74, 0.5 ;  /* 0x3f0000004a4ac820 */ /* 0x000fe20000400000 */
[----:B------:R3:W4:Y:S01]  /*35c0*/  MUFU.EX2 R7, R10 ;  /* 0x0000000a00077308 */ /* 0x0007220000000800 */
[----:B--2---:R-:W-:Y:S01]  /*35d0*/  @!P5 FMUL R102, R102, R102 ;  /* 0x000000666666d220 */ /* 0x004fe20000400000 */
[----:B------:R-:W-:-:S06]  /*35e0*/  FADD R20, R20, R97 ;  /* 0x0000006114147221 */ /* 0x000fcc0000000000 */
[----:B------:R2:W5:Y:S01]  /*35f0*/  MUFU.EX2 R19, R74 ;  /* 0x0000004a00137308 */ /* 0x0005620000000800 */
[----:B-1----:R-:W-:Y:S01]  /*3600*/  @!P3 FMUL R103, R103, R103 ;  /* 0x000000676767b220 */ /* 0x002fe20000400000 */
[----:B---3--:R-:W-:Y:S01]  /*3610*/  FADD R10, R75, R90 ;  /* 0x0000005a4b0a7221 */ /* 0x008fe20000000000 */
[----:B------:R-:W-:Y:S02]  /*3620*/  F2FP.F16.F32.PACK_AB R75, R82, R79 ;  /* 0x0000004f524b723e */ /* 0x000fe400000000ff */
[----:B------:R-:W-:Y:S01]  /*3630*/  FADD R92, R88, R103 ;  /* 0x00000067585c7221 */ /* 0x000fe20000000000 */
[----:B------:R-:W-:Y:S01]  /*3640*/  FADD R10, R10, R93 ;  /* 0x0000005d0a0a7221 */ /* 0x000fe20000000000 */
[----:B------:R-:W-:Y:S01]  /*3650*/  F2FP.F16.F32.PACK_AB R79, R88, R87 ;  /* 0x00000057584f723e */ /* 0x000fe200000000ff */
[----:B--2---:R-:W-:Y:S01]  /*3660*/  FADD R74, R87, R102 ;  /* 0x00000066574a7221 */ /* 0x004fe20000000000 */
[----:B------:R-:W-:Y:S01]  /*3670*/  FADD R89, R89, R92 ;  /* 0x0000005c59597221 */ /* 0x000fe20000000000 */
[----:B----4-:R-:W-:Y:S01]  /*3680*/  @!P2 FMUL R7, R7, R7 ;  /* 0x000000070707a220 */ /* 0x010fe20000400000 */
[----:B------:R1:W2:Y:S01]  /*3690*/  SYNCS.PHASECHK.TRANS64.TRYWAIT P2, [UR7+0x15000], R9 ;  /* 0x01500009ff0075a7 */ /* 0x0002a20008040147 */
[----:B------:R-:W-:Y:S01]  /*36a0*/  FADD R21, R21, R74 ;  /* 0x0000004a15157221 */ /* 0x000fe20000000000 */
[----:B------:R-:W-:Y:S01]  /*36b0*/  FADD R89, R20, R89 ;  /* 0x0000005914597221 */ /* 0x000fe20000000000 */
[----:B------:R-:W-:Y:S01]  /*36c0*/  F2FP.F16.F32.PACK_AB R74, R77, R76 ;  /* 0x0000004c4d4a723e */ /* 0x000fe200000000ff */
[----:B------:R-:W-:Y:S01]  /*36d0*/  FFMA R0, R7, R0, R22 ;  /* 0x0000000007007223 */ /* 0x000fe20000000016 */
[----:B------:R-:W-:Y:S01]  /*36e0*/  FADD R10, R10, R21 ;  /* 0x000000150a0a7221 */ /* 0x000fe20000000000 */
[----:B-----5:R-:W-:Y:S01]  /*36f0*/  @!P4 FMUL R19, R19, R19 ;  /* 0x000000131313c220 */ /* 0x020fe20000400000 */
[----:B------:R-:W-:Y:S01]  /*3700*/  F2FP.F16.F32.PACK_AB R76, R81, R80 ;  /* 0x00000050514c723e */ /* 0x000fe200000000ff */
[----:B------:R-:W-:Y:S01]  /*3710*/  FMUL R24, R24, R7 ;  /* 0x0000000718187220 */ /* 0x000fe20000400000 */
[----:B------:R-:W-:Y:S01]  /*3720*/  FADD R10, R10, R89 ;  /* 0x000000590a0a7221 */ /* 0x000fe20000000000 */
[----:B------:R-:W-:Y:S01]  /*3730*/  F2FP.F16.F32.PACK_AB R77, R86, R83 ;  /* 0x00000053564d723e */ /* 0x000fe200000000ff */
[-C--:B------:R-:W-:Y:S01]  /*3740*/  FMUL R25, R25, R7.reuse ;  /* 0x0000000719197220 */ /* 0x080fe20000400000 */
[-C--:B------:R-:W-:Y:S01]  /*3750*/  FMUL R28, R28, R7.reuse ;  /* 0x000000071c1c7220 */ /* 0x080fe20000400000 */
[----:B------:R-:W-:Y:S01]  /*3760*/  FFMA R2, R19, R2, R10 ;  /* 0x0000000213027223 */ /* 0x000fe2000000000a */
[-C--:B------:R-:W-:Y:S01]  /*3770*/  FMUL R29, R29, R7.reuse ;  /* 0x000000071d1d7220 */ /* 0x080fe20000400000 */
        /* <DEDUP_REMOVED lines=19> */
[----:B------:R-:W-:Y:S01]  /*38b0*/  FMUL R69, R69, R7 ;  /* 0x0000000745457220 */ /* 0x000fe20000400000 */
        /* <DEDUP_REMOVED lines=24> */
[----:B------:R-:W-:-:S02]  /*3a40*/  F2FP.F16.F32.PACK_AB R80, R12, R11 ;  /* 0x0000000b0c50723e */ /* 0x000fc400000000ff */
[----:B------:R-:W-:Y:S02]  /*3a50*/  F2FP.F16.F32.PACK_AB R81, R91, R90 ;  /* 0x0000005a5b51723e */ /* 0x000fe400000000ff */
[----:B------:R-:W-:Y:S02]  /*3a60*/  F2FP.F16.F32.PACK_AB R82, R14, R13 ;  /* 0x0000000d0e52723e */ /* 0x000fe400000000ff */
[----:B------:R-:W-:Y:S02]  /*3a70*/  F2FP.F16.F32.PACK_AB R83, R95, R94 ;  /* 0x0000005e5f53723e */ /* 0x000fe400000000ff */
[----:B------:R-:W-:Y:S01]  /*3a80*/  F2FP.F16.F32.PACK_AB R86, R16, R17 ;  /* 0x000000111056723e */ /* 0x000fe200000000ff */
[----:B-12---:R-:W-:Y:S06]  /*3a90*/  @!P0 BRA `(.L_x_27) ;  /* 0x0000000000048947 */ /* 0x006fec0003800000 */
[----:B------:R-:W-:Y:S01]  /*3aa0*/  BPT.TRAP 0x1 ;  /* 0x000000040000795c */ /* 0x000fe20000300000 */
.L_x_27:
[----:B------:R-:W-:Y:S05]  /*3ab0*/  @P2 BRA `(.L_x_28) ;  /* 0x0000000000082947 */ /* 0x000fea0003800000 */
[----:B------:R-:W1:Y:S02]  /*3ac0*/  SYNCS.PHASECHK.TRANS64.TRYWAIT P2, [UR7+0x15000], R9 ;  /* 0x01500009ff0075a7 */ /* 0x000e640008040147 */
[----:B-1----:R-:W-:Y:S05]  /*3ad0*/  @!P2 BRA `(.L_x_29) ;  /* 0x00000030009ca947 */ /* 0x002fea0003800000 */
.L_x_28:
[----:B------:R-:W-:Y:S01]  /*3ae0*/  UIMAD UR10, UR11, 0x300, UR5 ;  /* 0x000003000b0a78a4 */ /* 0x000fe2000f8e0205 */
[----:B------:R-:W-:Y:S01]  /*3af0*/  WARPGROUP.ARRIVE ;  /* 0x00000000000079c5 */ /* 0x000fe20000000000 */
[----:B------:R-:W-:Y:S01]  /*3b00*/  UMOV UR15, 0x80000020 ;  /* 0x80000020000f7882 */ /* 0x000fe20000000000 */
[----:B------:R-:W-:-:S04]  /*3b10*/  F2FP.F16.F32.PACK_AB R87, R103, R102 ;  /* 0x000000666757723e */ /* 0x000fc800000000ff */
[----:B------:R-:W-:Y:S02]  /*3b20*/  UMOV UR14, UR10 ;  /* 0x0000000a000e7c82 */ /* 0x000fe40008000000 */
        /* <DEDUP_REMOVED lines=8> */
[----:B------:R-:W-:Y:S01]  /*3bb0*/  UIADD3 UR10, UR10, 0xc0, URZ ;  /* 0x000000c00a0a7890 */ /* 0x000fe2000fffe03f */
[----:B------:R-:W-:Y:S02]  /*3bc0*/  WARPGROUP.DEPBAR.LE gsb0, 0x0 ;  /* 0x00008000000079c5 */ /* 0x000fe40000010000 */
[----:B------:R-:W-:-:S06]  /*3bd0*/  WARPGROUP.ARRIVE ;  /* 0x00000000000079c5 */ /* 0x000fcc0000000000 */
[----:B------:R-:W-:Y:S01]  /*3be0*/  HGMMA.64x96x16.F32 R24, R80, gdesc[UR12].tnspB, R24, gsb0 ;  /* 0x4160000c50187df0 */ /* 0x000fe20008000818 */
[----:B------:R-:W-:Y:S01]  /*3bf0*/  UMOV UR14, UR10 ;  /* 0x0000000a000e7c82 */ /* 0x000fe20008000000 */
[----:B------:R-:W-:Y:S01]  /*3c00*/  UMOV UR15, 0x80000020 ;  /* 0x80000020000f7882 */ /* 0x000fe20000000000 */
[----:B------:R-:W-:Y:S02]  /*3c10*/  WARPGROUP.DEPBAR.LE gsb0, 0x0 ;  /* 0x00008000000079c5 */ /* 0x000fe40000010000 */
[----:B------:R-:W-:-:S06]  /*3c20*/  WARPGROUP.ARRIVE ;  /* 0x00000000000079c5 */ /* 0x000fcc0000000000 */
[----:B------:R-:W-:Y:S03]  /*3c30*/  HGMMA.64x96x16.F32 R24, R84, gdesc[UR12].tnspB, R24, gsb0 ;  /* 0x4160000c54187df0 */ /* 0x000fe60008000818 */
[----:B------:R-:W-:Y:S02]  /*3c40*/  WARPGROUP.DEPBAR.LE gsb0, 0x0 ;  /* 0x00008000000079c5 */ /* 0x000fe40000010000 */
[----:B------:R-:W-:Y:S05]  /*3c50*/  @!P0 BRA `(.L_x_30) ;  /* 0x0000000000048947 */ /* 0x000fea0003800000 */
[----:B------:R-:W-:Y:S01]  /*3c60*/  BPT.TRAP 0x1 ;  /* 0x000000040000795c */ /* 0x000fe20000300000 */
.L_x_30:
[----:B------:R-:W-:-:S04]  /*3c70*/  ULEA UR7, UR4, UR36, 0x3 ;  /* 0x0000002404077291 */ /* 0x000fc8000f8e183f */
[----:B------:R-:W-:-:S04]  /*3c80*/  UIADD3 UR7, UR7, 0x15028, URZ ;  /* 0x0001502807077890 */ /* 0x000fc8000fffe03f */
[----:B------:R-:W-:-:S09]  /*3c90*/  UPRMT UR7, URZ, 0x654, UR7 ;  /* 0x000006543f077896 */ /* 0x000fd20008000007 */
[----:B------:R-:W-:Y:S01]  /*3ca0*/  SYNCS.ARRIVE.TRANS64.RED.A1T0 RZ, [UR7], RZ ;  /* 0x000000ffffff79a7 */ /* 0x000fe20008100407 */
[----:B------:R-:W-:Y:S05]  /*3cb0*/  @P1 BRA `(.L_x_31) ;  /* 0x0000000000041947 */ /* 0x000fea0003800000 */
[----:B------:R-:W-:Y:S01]  /*3cc0*/  BPT.TRAP 0x1 ;  /* 0x000000040000795c */ /* 0x000fe20000300000 */
.L_x_31:
[----:B------:R-:W-:-:S04]  /*3cd0*/  UIADD3 UR4, UR4, 0x1, URZ ;  /* 0x0000000104047890 */ /* 0x000fc8000fffe03f */
[----:B------:R-:W-:-:S04]  /*3ce0*/  UISETP.NE.AND UP0, UPT, UR4, 0x5, UPT ;  /* 0x000000050400788c */ /* 0x000fc8000bf05270 */
[----:B------:R-:W-:Y:S01]  /*3cf0*/  USEL UR7, UR4, URZ, UP0 ;  /* 0x0000003f04077287 */ /* 0x000fe20008000000 */
[----:B------:R-:W-:Y:S11]  /*3d00*/  @!P0 BRA `(.L_x_32) ;  /* 0x0000000000048947 */ /* 0x000ff60003800000 */
[----:B------:R-:W-:Y:S01]  /*3d10*/  BPT.TRAP 0x1 ;  /* 0x000000040000795c */ /* 0x000fe20000300000 */
.L_x_32:
[----:B------:R-:W-:-:S04]  /*3d20*/  ULEA UR4, UR7, UR36, 0x3 ;  /* 0x0000002407047291 */ /* 0x000fc8000f8e183f */
[----:B------:R-:W-:-:S04]  /*3d30*/  UIADD3 UR4, UR4, 0x15028, URZ ;  /* 0x0001502804047890 */ /* 0x000fc8000fffe03f */
[----:B------:R-:W-:-:S09]  /*3d40*/  UPRMT UR4, URZ, 0x654, UR4 ;  /* 0x000006543f047896 */ /* 0x000fd20008000004 */
[----:B------:R-:W-:Y:S01]  /*3d50*/  SYNCS.ARRIVE.TRANS64.RED.A1T0 RZ, [UR4], RZ ;  /* 0x000000ffffff79a7 */ /* 0x000fe20008100404 */
[----:B------:R-:W-:Y:S05]  /*3d60*/  @P1 BRA `(.L_x_33) ;  /* 0x0000000000041947 */ /* 0x000fea0003800000 */
[----:B------:R-:W-:Y:S01]  /*3d70*/  BPT.TRAP 0x1 ;  /* 0x000000040000795c */ /* 0x000fe20000300000 */
.L_x_33:
[----:B------:R-:W-:Y:S01]  /*3d80*/  UIADD3 UR4, UR7, 0x1, URZ ;  /* 0x0000000107047890 */ /* 0x000fe2000fffe03f */
[C---:B------:R-:W-:Y:S01]  /*3d90*/  ISETP.GT.AND P2, PT, R5.reuse, 0x2, PT ;  /* 0x000000020500780c */ /* 0x040fe20003f44270 */
[----:B------:R-:W-:Y:S01]  /*3da0*/  UIADD3 UR7, UR11, 0x1, URZ ;  /* 0x000000010b077890 */ /* 0x000fe2000fffe03f */
[----:B------:R-:W-:Y:S01]  /*3db0*/  IADD3 R5, R5, -0x1, RZ ;  /* 0xffffffff05057810 */ /* 0x000fe20007ffe0ff */
[----:B------:R-:W-:Y:S01]  /*3dc0*/  UISETP.NE.AND UP0, UPT, UR4, 0x5, UPT ;  /* 0x000000050400788c */ /* 0x000fe2000bf05270 */
[----:B------:R-:W-:Y:S01]  /*3dd0*/  IMAD.MOV.U32 R7, RZ, RZ, R3 ;  /* 0x000000ffff077224 */ /* 0x000fe200078e0003 */
[----:B------:R-:W-:Y:S01]  /*3de0*/  UISETP.NE.AND UP1, UPT, UR7, 0x5, UPT ;  /* 0x000000050700788c */ /* 0x000fe2000bf25270 */
[----:B-1----:R-:W-:Y:S01]  /*3df0*/  MOV R9, R4 ;  /* 0x0000000400097202 */ /* 0x002fe20000000f00 */
[----:B------:R-:W-:Y:S02]  /*3e00*/  USEL UR4, UR4, URZ, UP0 ;  /* 0x0000003f04047287 */ /* 0x000fe40008000000 */
[----:B------:R-:W-:-:S02]  /*3e10*/  USEL UR10, URZ, 0x1, UP1 ;  /* 0x000000013f0a7887 */ /* 0x000fc40008800000 */
[----:B------:R-:W-:-:S04]  /*3e20*/  USEL UR7, UR7, URZ, UP1 ;  /* 0x0000003f07077287 */ /* 0x000fc80008800000 */
[----:B------:R-:W-:Y:S01]  /*3e30*/  LOP3.LUT R6, R6, UR10, RZ, 0x3c, !PT ;  /* 0x0000000a06067c12 */ /* 0x000fe2000f8e3cff */
[----:B------:R-:W-:Y:S07]  /*3e40*/  @P2 BRA `(.L_x_34) ;  /* 0xffffffe400742947 */ /* 0x000fee000383ffff */
.L_x_23:
[----:B------:R-:W1:Y:S01]  /*3e50*/  SHFL.BFLY PT, R5, R0, 0x1, 0x1f ;  /* 0x0c201f0000057f89 */ /* 0x000e6200000e0000 */
[----:B------:R-:W-:Y:S01]  /*3e60*/  BSSY B0, `(.L_x_35) ;  /* 0x0000023000007945 */ /* 0x000fe20003800000 */
[----:B------:R-:W-:Y:S02]  /*3e70*/  MOV R9, 0x7f800000 ;  /* 0x7f80000000097802 */ /* 0x000fe40000000f00 */
[----:B------:R-:W2:Y:S01]  /*3e80*/  SHFL.BFLY PT, R7, R2, 0x1, 0x1f ;  /* 0x0c201f0002077f89 */ /* 0x000ea200000e0000 */
[----:B------:R-:W-:Y:S02]  /*3e90*/  MOV R10, 0x3f800000 ;  /* 0x3f800000000a7802 */ /* 0x000fe40000000f00 */
[----:B------:R-:W-:Y:S01]  /*3ea0*/  MOV R11, 0x7f800000 ;  /* 0x7f800000000b7802 */ /* 0x000fe20000000f00 */
[----:B-1----:R-:W-:Y:S01]  /*3eb0*/  FADD R5, R5, R0 ;  /* 0x0000000005057221 */ /* 0x002fe20000000000 */
[----:B--2---:R-:W-:-:S04]  /*3ec0*/  FADD R14, R7, R2 ;  /* 0x00000002070e7221 */ /* 0x004fc80000000000 */
[----:B------:R-:W1:Y:S04]  /*3ed0*/  SHFL.BFLY PT, R6, R5, 0x2, 0x1f ;  /* 0x0c401f0005067f89 */ /* 0x000e6800000e0000 */
[----:B------:R-:W2:Y:S01]  /*3ee0*/  SHFL.BFLY PT, R15, R14, 0x2, 0x1f ;  /* 0x0c401f000e0f7f89 */ /* 0x000ea200000e0000 */
[C---:B-1----:R-:W-:Y:S01]  /*3ef0*/  FSETP.NE.AND P0, PT, R5.reuse, -R6, PT ;  /* 0x800000060500720b */ /* 0x042fe20003f05000 */
[----:B------:R-:W-:Y:S01]  /*3f00*/  FADD R2, R5, R6 ;  /* 0x0000000605027221 */ /* 0x000fe20000000000 */
[----:B------:R-:W-:Y:S02]  /*3f10*/  IMAD.MOV.U32 R6, RZ, RZ, 0x3f800000 ;  /* 0x3f800000ff067424 */ /* 0x000fe400078e00ff */
[----:B--2---:R-:W-:-:S09]  /*3f20*/  FADD R8, R14, R15 ;  /* 0x0000000f0e087221 */ /* 0x004fd20000000000 */
[----:B------:R-:W-:Y:S05]  /*3f30*/  @!P0 BRA `(.L_x_36) ;  /* 0x0000000000548947 */ /* 0x000fea0003800000 */
[----:B------:R-:W-:Y:S01]  /*3f40*/  IADD3 R0, R2, 0x1800000, RZ ;  /* 0x0180000002007810 */ /* 0x000fe20007ffe0ff */
[----:B------:R-:W-:Y:S03]  /*3f50*/  BSSY B1, `(.L_x_37) ;  /* 0x000000c000017945 */ /* 0x000fe60003800000 */
[----:B------:R-:W-:-:S04]  /*3f60*/  LOP3.LUT R0, R0, 0x7f800000, RZ, 0xc0, !PT ;  /* 0x7f80000000007812 */ /* 0x000fc800078ec0ff */
[----:B------:R-:W-:-:S13]  /*3f70*/  ISETP.GT.U32.AND P0, PT, R0, 0x1ffffff, PT ;  /* 0x01ffffff0000780c */ /* 0x000fda0003f04070 */
[----:B------:R-:W-:Y:S05]  /*3f80*/  @P0 BRA `(.L_x_38) ;  /* 0x0000000000100947 */ /* 0x000fea0003800000 */
[----:B------:R-:W-:-:S07]  /*3f90*/  MOV R13, 0x3fb0 ;  /* 0x00003fb0000d7802 */ /* 0x000fce0000000f00 */
[----:B------:R-:W-:Y:S05]  /*3fa0*/  CALL.REL.NOINC `($__internal_0_$__cuda_sm20_rcp_rn_f32_slowpath) ;  /* 0x0000003000107944 */ /* 0x000fea0003c00000 */
[----:B------:R-:W-:Y:S01]  /*3fb0*/  MOV R6, R5 ;  /* 0x0000000500067202 */ /* 0x000fe20000000f00 */
[----:B------:R-:W-:Y:S06]  /*3fc0*/  BRA `(.L_x_39) ;  /* 0x0000000000107947 */ /* 0x000fec0003800000 */
.L_x_38:
[----:B------:R-:W1:Y:S02]  /*3fd0*/  MUFU.RCP R5, R2 ;  /* 0x0000000200057308 */ /* 0x000e640000001000 */
[----:B-1----:R-:W-:-:S04]  /*3fe0*/  FFMA R0, R2, R5, -1 ;  /* 0xbf80000002007423 */ /* 0x002fc80000000005 */
[----:B------:R-:W-:-:S04]  /*3ff0*/  FADD.FTZ R0, -R0, -RZ ;  /* 0x800000ff00007221 */ /* 0x000fc80000010100 */
[----:B------:R-:W-:-:S07]  /*4000*/  FFMA R6, R5, R0, R5 ;  /* 0x0000000005067223 */ /* 0x000fce0000000005 */
.L_x_39:
[----:B------:R-:W-:Y:S05]  /*4010*/  BSYNC B1 ;  /* 0x0000000000017941 */ /* 0x000fea0003800000 */
.L_x_37:
[----:B------:R-:W-:Y:S01]  /*4020*/  FSETP.GEU.AND P0, PT, |R2|, 1.175494350822287508e-38, PT ;  /* 0x008000000200780b */ /* 0x000fe20003f0e200 */
[----:B------:R-:W-:-:S12]  /*4030*/  ULDC UR4, c[0x0][0x600] ;  /* 0x0001800000047ab9 */ /* 0x000fd80000000800 */
[----:B------:R-:W-:-:S04]  /*4040*/  @!P0 FMUL R2, R2, 16777216 ;  /* 0x4b80000002028820 */ /* 0x000fc80000400000 */
[----:B------:R-:W1:Y:S02]  /*4050*/  MUFU.LG2 R0, R2 ;  /* 0x0000000200007308 */ /* 0x000e640000000c00 */
[----:B-1----:R-:W-:-:S04]  /*4060*/  @!P0 FADD R0, R0, -24 ;  /* 0xc1c0000000008421 */ /* 0x002fc80000000000 */
[----:B------:R-:W-:-:S04]  /*4070*/  FMUL R0, R0, 0.69314718246459960938 ;  /* 0x3f31721800007820 */ /* 0x000fc80000400000 */
[----:B------:R-:W-:-:S07]  /*4080*/  FFMA R11, R3, UR4, R0 ;  /* 0x00000004030b7c23 */ /* 0x000fce0008000000 */
.L_x_36:
[----:B------:R-:W-:Y:S05]  /*4090*/  BSYNC B0 ;  /* 0x0000000000007941 */ /* 0x000fea0003800000 */
.L_x_35:
[----:B------:R-:W-:Y:S01]  /*40a0*/  FSETP.NE.AND P0, PT, R14, -R15, PT ;  /* 0x8000000f0e00720b */ /* 0x000fe20003f05000 */
[----:B------:R-:W-:Y:S01]  /*40b0*/  ULDC UR4, c[0x0][0x608] ;  /* 0x0001820000047ab9 */ /* 0x000fe20000000800 */
[----:B------:R-:W-:Y:S01]  /*40c0*/  BSSY B0, `(.L_x_40) ;  /* 0x0000031000007945 */ /* 0x000fe20003800000 */
[----:B------:R-:W-:-:S04]  /*40d0*/  FMUL R6, R6, UR4 ;  /* 0x0000000406067c20 */ /* 0x000fc80008400000 */
        /* <DEDUP_REMOVED lines=24> */
[----:B------:R-:W-:Y:S06]  /*4260*/  @!P0 BRA `(.L_x_41) ;  /* 0x0000000000588947 */ /* 0x000fec0003800000 */
[----:B------:R-:W-:Y:S01]  /*4270*/  VIADD R0, R8, 0x1800000 ;  /* 0x0180000008007836 */ /* 0x000fe20000000000 */
[----:B------:R-:W-:Y:S04]  /*4280*/  BSSY B1, `(.L_x_42) ;  /* 0x000000d000017945 */ /* 0x000fe80003800000 */
[----:B------:R-:W-:-:S04]  /*4290*/  LOP3.LUT R0, R0, 0x7f800000, RZ, 0xc0, !PT ;  /* 0x7f80000000007812 */ /* 0x000fc800078ec0ff */
[----:B------:R-:W-:-:S13]  /*42a0*/  ISETP.GT.U32.AND P0, PT, R0, 0x1ffffff, PT ;  /* 0x01ffffff0000780c */ /* 0x000fda0003f04070 */
[----:B------:R-:W-:Y:S05]  /*42b0*/  @P0 BRA `(.L_x_43) ;  /* 0x0000000000140947 */ /* 0x000fea0003800000 */
[----:B------:R-:W-:Y:S02]  /*42c0*/  MOV R2, R8 ;  /* 0x0000000800027202 */ /* 0x000fe40000000f00 */
[----:B------:R-:W-:-:S07]  /*42d0*/  MOV R13, 0x42f0 ;  /* 0x000042f0000d7802 */ /* 0x000fce0000000f00 */
[----:B------:R-:W-:Y:S05]  /*42e0*/  CALL.REL.NOINC `($__internal_0_$__cuda_sm20_rcp_rn_f32_slowpath) ;  /* 0x0000002c00407944 */ /* 0x000fea0003c00000 */
[----:B------:R-:W-:Y:S01]  /*42f0*/  MOV R10, R5 ;  /* 0x00000005000a7202 */ /* 0x000fe20000000f00 */
[----:B------:R-:W-:Y:S06]  /*4300*/  BRA `(.L_x_44) ;  /* 0x0000000000107947 */ /* 0x000fec0003800000 */
.L_x_43:
[----:B------:R-:W1:Y:S02]  /*4310*/  MUFU.RCP R3, R8 ;  /* 0x0000000800037308 */ /* 0x000e640000001000 */
[----:B-1----:R-:W-:-:S04]  /*4320*/  FFMA R0, R8, R3, -1 ;  /* 0xbf80000008007423 */ /* 0x002fc80000000003 */
[----:B------:R-:W-:-:S04]  /*4330*/  FADD.FTZ R0, -R0, -RZ ;  /* 0x800000ff00007221 */ /* 0x000fc80000010100 */
[----:B------:R-:W-:-:S07]  /*4340*/  FFMA R10, R3, R0, R3 ;  /* 0x00000000030a7223 */ /* 0x000fce0000000003 */
.L_x_44:
[----:B------:R-:W-:Y:S05]  /*4350*/  BSYNC B1 ;  /* 0x0000000000017941 */ /* 0x000fea0003800000 */
.L_x_42:
[----:B------:R-:W-:Y:S01]  /*4360*/  FSETP.GEU.AND P0, PT, |R8|, 1.175494350822287508e-38, PT ;  /* 0x008000000800780b */ /* 0x000fe20003f0e200 */
[----:B------:R-:W-:-:S12]  /*4370*/  ULDC UR4, c[0x0][0x600] ;  /* 0x0001800000047ab9 */ /* 0x000fd80000000800 */
[----:B------:R-:W-:-:S04]  /*4380*/  @!P0 FMUL R8, R8, 16777216 ;  /* 0x4b80000008088820 */ /* 0x000fc80000400000 */
[----:B------:R-:W1:Y:S02]  /*4390*/  MUFU.LG2 R0, R8 ;  /* 0x0000000800007308 */ /* 0x000e640000000c00 */
[----:B-1----:R-:W-:-:S04]  /*43a0*/  @!P0 FADD R0, R0, -24 ;  /* 0xc1c0000000008421 */ /* 0x002fc80000000000 */
[----:B------:R-:W-:-:S04]  /*43b0*/  FMUL R9, R0, 0.69314718246459960938 ;  /* 0x3f31721800097820 */ /* 0x000fc80000400000 */
[----:B------:R-:W-:-:S07]  /*43c0*/  FFMA R9, R4, UR4, R9 ;  /* 0x0000000404097c23 */ /* 0x000fce0008000009 */
.L_x_41:
[----:B------:R-:W-:Y:S05]  /*43d0*/  BSYNC B0 ;  /* 0x0000000000007941 */ /* 0x000fea0003800000 */
.L_x_40:
[----:B------:R-:W-:Y:S01]  /*43e0*/  UIADD3 UR4, UR37, -0x1, URZ ;  /* 0xffffffff25047890 */ /* 0x000fe2000fffe03f */
[----:B------:R-:W1:Y:S01]  /*43f0*/  S2R R2, SR_TID.X ;  /* 0x0000000000027919 */ /* 0x000e620000002100 */
[----:B------:R-:W-:Y:S01]  /*4400*/  ULDC UR5, c[0x0][0x608] ;  /* 0x0001820000057ab9 */ /* 0x000fe20000000800 */
[----:B------:R-:W-:Y:S01]  /*4410*/  ULDC.64 UR8, c[0x0][0x208] ;  /* 0x0000820000087ab9 */ /* 0x000fe20000000a00 */
[----:B------:R-:W-:Y:S02]  /*4420*/  FMUL R10, R10, UR5 ;  /* 0x000000050a0a7c20 */ /* 0x000fe40008400000 */
[----:B------:R-:W-:Y:S01]  /*4430*/  ISETP.NE.AND P0, PT, RZ, UR4, PT ;  /* 0x00000004ff007c0c */ /* 0x000fe2000bf05270 */
[----:B------:R-:W-:-:S03]  /*4440*/  ULEA UR4, UR37, UR36, 0x3 ;  /* 0x0000002425047291 */ /* 0x000fc6000f8e183f */
[----:B------:R-:W-:-:S04]  /*4450*/  SEL R0, RZ, 0x1, P0 ;  /* 0x00000001ff007807 */ /* 0x000fc80000000000 */
[----:B------:R-:W-:-:S04]  /*4460*/  SHF.L.U32 R0, R0, 0x1f, RZ ;  /* 0x0000001f00007819 */ /* 0x000fc800000006ff */
[----:B------:R-:W2:Y:S01]  /*4470*/  SYNCS.PHASECHK.TRANS64.TRYWAIT P0, [UR4+0x15098], R0 ;  /* 0x01509800ff0075a7 */ /* 0x000ea20008000144 */
[C---:B-1----:R-:W-:Y:S02]  /*4480*/  LOP3.LUT P1, RZ, R2.reuse, 0x3, RZ, 0xc0, !PT ;  /* 0x0000000302ff7812 */ /* 0x042fe4000782c0ff */
[----:B------:R-:W-:Y:S01]  /*4490*/  LOP3.LUT R16, R2, 0x7f, RZ, 0xc0, !PT ;  /* 0x0000007f02107812 */ /* 0x000fe200078ec0ff */
[----:B--2---:R-:W-:Y:S10]  /*44a0*/  @!P0 BRA `(.L_x_45) ;  /* 0x0000002800408947 */ /* 0x004ff40003800000 */
.L_x_96:
[----:B------:R-:W-:Y:S01]  /*44b0*/  USHF.L.U32 UR42, UR42, 0x6, URZ ;  /* 0x000000062a2a7899 */ /* 0x000fe2000800063f */
[----:B------:R-:W-:Y:S01]  /*44c0*/  BSSY B0, `(.L_x_46) ;  /* 0x0000018000007945 */ /* 0x000fe20003800000 */
[----:B------:R-:W-:-:S03]  /*44d0*/  SHF.R.U32.HI R17, RZ, 0x5, R16 ;  /* 0x00000005ff117819 */ /* 0x000fc60000011610 */
[----:B------:R-:W-:Y:S07]  /*44e0*/  @P1 BRA `(.L_x_47) ;  /* 0x0000000000541947 */ /* 0x000fee0003800000 */
[----:B------:R-:W2:Y:S01]  /*44f0*/  S2UR UR4, SR_CTAID.Y ;  /* 0x00000000000479c3 */ /* 0x000ea20000002600 */
[----:B-1----:R-:W-:Y:S01]  /*4500*/  SHF.R.U32.HI R0, RZ, 0x2, R2 ;  /* 0x00000002ff007819 */ /* 0x002fe20000011602 */
[----:B------:R-:W-:Y:S01]  /*4510*/  ULDC.64 UR6, c[0x0][0x688] ;  /* 0x0001a20000067ab9 */ /* 0x000fe20000000a00 */
[----:B------:R-:W-:Y:S02]  /*4520*/  SHF.L.U32 R3, R17, 0x4, RZ ;  /* 0x0000000411037819 */ /* 0x000fe400000006ff */
[----:B------:R-:W-:-:S03]  /*4530*/  LOP3.LUT R0, R0, 0x7, RZ, 0xc0, !PT ;  /* 0x0000000700007812 */ /* 0x000fc600078ec0ff */
[----:B------:R-:W1:Y:S01]  /*4540*/  S2UR UR5, SR_CTAID.Z ;  /* 0x00000000000579c3 */ /* 0x000e620000002700 */
[----:B------:R-:W-:-:S04]  /*4550*/  LOP3.LUT R0, R3, 0xfffffff0, R0, 0xe2, !PT ;  /* 0xfffffff003007812 */ /* 0x000fc800078ee200 */
[----:B------:R-:W-:-:S05]  /*4560*/  IADD3 R3, R0, UR42, RZ ;  /* 0x0000002a00037c10 */ /* 0x000fca000fffe0ff */
[----:B------:R-:W-:Y:S01]  /*4570*/  VIADD R2, R3, 0x8 ;  /* 0x0000000803027836 */ /* 0x000fe20000000000 */
[----:B--2---:R-:W-:-:S04]  /*4580*/  UIMAD UR4, UR4, UR6, UR42 ;  /* 0x00000006040472a4 */ /* 0x004fc8000f8e022a */
[----:B-1----:R-:W-:-:S03]  /*4590*/  UIMAD UR4, UR5, UR7, UR4 ;  /* 0x00000007050472a4 */ /* 0x002fc6000f8e0204 */
[----:B------:R-:W-:Y:S02]  /*45a0*/  ULDC UR5, c[0x0][0x288] ;  /* 0x0000a20000057ab9 */ /* 0x000fe40000000800 */
[----:B------:R-:W-:Y:S02]  /*45b0*/  ISETP.GE.U32.AND P0, PT, R3, UR5, PT ;  /* 0x0000000503007c0c */ /* 0x000fe4000bf06070 */
[----:B------:R-:W-:Y:S02]  /*45c0*/  IADD3 R0, P2, R0, UR4, RZ ;  /* 0x0000000400007c10 */ /* 0x000fe4000ff5e0ff */
[----:B------:R-:W-:Y:S01]  /*45d0*/  ISETP.GE.U32.AND P1, PT, R2, UR5, PT ;  /* 0x0000000502007c0c */ /* 0x000fe2000bf26070 */
[----:B------:R-:W-:Y:S01]  /*45e0*/  ULDC.64 UR4, c[0x0][0x680] ;  /* 0x0001a00000047ab9 */ /* 0x000fe20000000a00 */
[----:B------:R-:W-:Y:S02]  /*45f0*/  IADD3.X R3, RZ, RZ, RZ, P2, !PT ;  /* 0x000000ffff037210 */ /* 0x000fe400017fe4ff */
[----:B------:R-:W-:-:S04]  /*4600*/  LEA R2, P2, R0, UR4, 0x2 ;  /* 0x0000000400027c11 */ /* 0x000fc8000f8410ff */
[----:B------:R-:W-:-:S05]  /*4610*/  LEA.HI.X R3, R0, UR5, R3, 0x2, P2 ;  /* 0x0000000500037c11 */ /* 0x000fca00090f1403 */
[----:B------:R2:W-:Y:S04]  /*4620*/  @!P0 STG.E desc[UR8][R2.64], R11 ;  /* 0x0000000b02008986 */ /* 0x0005e8000c101908 */
[----:B------:R2:W-:Y:S02]  /*4630*/  @!P1 STG.E desc[UR8][R2.64+0x20], R9 ;  /* 0x0000200902009986 */ /* 0x0005e4000c101908 */
.L_x_47:
[----:B------:R-:W-:Y:S05]  /*4640*/  BSYNC B0 ;  /* 0x0000000000007941 */ /* 0x000fea0003800000 */
.L_x_46:
[----:B------:R-:W-:Y:S01]  /*4650*/  ULDC.64 UR4, c[0x0][0x730] ;  /* 0x0001cc0000047ab9 */ /* 0x000fe20000000a00 */
[-C--:B------:R-:W-:Y:S01]  /*4660*/  FMUL R26, R26, R10.reuse ;  /* 0x0000000a1a1a7220 */ /* 0x080fe20000400000 */
[----:B------:R-:W-:Y:S01]  /*4670*/  ISETP.NE.U32.AND P0, PT, RZ, UR4, PT ;  /* 0x00000004ff007c0c */ /* 0x000fe2000bf05070 */
[-C--:B------:R-:W-:Y:S01]  /*4680*/  FMUL R94, R27, R10.reuse ;  /* 0x0000000a1b5e7220 */ /* 0x080fe20000400000 */
[-C--:B------:R-:W-:Y:S01]  /*4690*/  FMUL R30, R30, R10.reuse ;  /* 0x0000000a1e1e7220 */ /* 0x080fe20000400000 */
[-C--:B------:R-:W-:Y:S01]  /*46a0*/  FMUL R96, R31, R10.reuse ;  /* 0x0000000a1f607220 */ /* 0x080fe20000400000 */
[----:B------:R-:W-:Y:S01]  /*46b0*/  ISETP.NE.AND.EX P0, PT, RZ, UR5, PT, P0 ;  /* 0x00000005ff007c0c */ /* 0x000fe2000bf05300 */
        /* <DEDUP_REMOVED lines=20> */
[----:B------:R-:W-:Y:S06]  /*4800*/  @P0 BRA `(.L_x_48) ;  /* 0x0000000000200947 */ /* 0x000fec0003800000 */
[----:B------:R-:W-:Y:S02]  /*4810*/  ULDC.64 UR4, c[0x0][0x728] ;  /* 0x0001ca0000047ab9 */ /* 0x000fe40000000a00 */
[----:B------:R-:W-:-:S04]  /*4820*/  ISETP.NE.U32.AND P0, PT, RZ, UR4, PT ;  /* 0x00000004ff007c0c */ /* 0x000fc8000bf05070 */
[----:B------:R-:W-:-:S13]  /*4830*/  ISETP.NE.AND.EX P0, PT, RZ, UR5, PT, P0 ;  /* 0x00000005ff007c0c */ /* 0x000fda000bf05300 */
[----:B------:R-:W-:Y:S05]  /*4840*/  @!P0 BRA `(.L_x_49) ;  /* 0x00000000000c8947 */ /* 0x000fea0003800000 */
[----:B-12---:R-:W1:Y:S02]  /*4850*/  LDC.64 R2, c[0x0][0x728] ;  /* 0x0001ca00ff027b82 */ /* 0x006e640000000a00 */
[----:B-1----:R4:W5:Y:S01]  /*4860*/  LDG.E R2, desc[UR8][R2.64] ;  /* 0x0000000802027981 */ /* 0x002962000c1e1900 */
[----:B------:R-:W-:Y:S05]  /*4870*/  BRA `(.L_x_48) ;  /* 0x0000000000047947 */ /* 0x000fea0003800000 */
.L_x_49:
[----:B--2---:R-:W3:Y:S02]  /*4880*/  LDC R2, c[0x0][0x720] ;  /* 0x0001c800ff027b82 */ /* 0x004ee40000000800 */
.L_x_48:
[----:B-1----:R-:W-:Y:S02]  /*4890*/  MOV R0, RZ ;  /* 0x000000ff00007202 */ /* 0x002fe40000000f00 */
[----:B---3-5:R-:W-:Y:S02]  /*48a0*/  MOV R51, R2 ;  /* 0x0000000200337202 */ /* 0x028fe40000000f00 */
[----:B------:R-:W-:-:S13]  /*48b0*/  LOP3.LUT P0, RZ, R0, 0x1bf, RZ, 0xc0, !PT ;  /* 0x000001bf00ff7812 */ /* 0x000fda000780c0ff */
[----:B------:R-:W-:Y:S05]  /*48c0*/  @!P0 BRA `(.L_x_50) ;  /* 0x0000000000408947 */ /* 0x000fea0003800000 */
[----:B------:R-:W-:Y:S01]  /*48d0*/  MOV R0, 0x0 ;  /* 0x0000000000007802 */ /* 0x000fe20000000f00 */
[----:B------:R-:W-:Y:S01]  /*48e0*/  ULDC.64 UR4, c[0x4][0x70] ;  /* 0x01001c0000047ab9 */ /* 0x000fe20000000a00 */
[----:B------:R-:W-:Y:S01]  /*48f0*/  ULDC.64 UR6, c[0x4][0x8] ;  /* 0x0100020000067ab9 */ /* 0x000fe20000000a00 */
[----:B------:R-:W-:Y:S01]  /*4900*/  MOV R4, UR4 ;  /* 0x0000000400047c02 */ /* 0x000fe20008000f00 */
[----:B--2-4-:R1:W2:Y:S01]  /*4910*/  LDC.64 R2, c[0x4][R0] ;  /* 0x0100000000027b82 */ /* 0x0142a20000000a00 */
[----:B------:R-:W-:Y:S01]  /*4920*/  MOV R5, UR5 ;  /* 0x0000000500057c02 */ /* 0x000fe20008000f00 */
[----:B------:R-:W-:Y:S01]  /*4930*/  ULDC.64 UR4, c[0x4][0x78] ;  /* 0x01001e0000047ab9 */ /* 0x000fe20000000a00 */
[----:B------:R-:W-:Y:S01]  /*4940*/  MOV R10, UR6 ;  /* 0x00000006000a7c02 */ /* 0x000fe20008000f00 */
[----:B------:R-:W-:Y:S01]  /*4950*/  IMAD.U32 R6, RZ, RZ, UR4 ;  /* 0x00000004ff067e24 */ /* 0x000fe2000f8e00ff */
[----:B------:R-:W-:Y:S01]  /*4960*/  MOV R7, UR5 ;  /* 0x0000000500077c02 */ /* 0x000fe20008000f00 */
[----:B------:R-:W-:Y:S01]  /*4970*/  IMAD.MOV.U32 R12, RZ, RZ, 0x1 ;  /* 0x00000001ff0c7424 */ /* 0x000fe200078e00ff */
[----:B------:R-:W-:-:S02]  /*4980*/  MOV R11, UR7 ;  /* 0x00000007000b7c02 */ /* 0x000fc40008000f00 */
[----:B------:R-:W-:Y:S02]  /*4990*/  MOV R8, 0x70 ;  /* 0x0000007000087802 */ /* 0x000fe40000000f00 */
[----:B-1----:R-:W-:-:S07]  /*49a0*/  MOV R13, RZ ;  /* 0x000000ff000d7202 */ /* 0x002fce0000000f00 */
[----:B------:R-:W-:-:S07]  /*49b0*/  LEPC R20, `(.L_x_50) ;  /* 0x000000001014794e */ /* 0x000fce0000000000 */
[----:B--2---:R-:W-:Y:S05]  /*49c0*/  CALL.ABS.NOINC R2 ;  /* 0x0000000002007343 */ /* 0x004fea0003c00000 */
.L_x_50:
[----:B------:R-:W-:Y:S01]  /*49d0*/  UIADD3 UR4, UR37, -0x1, URZ ;  /* 0xffffffff25047890 */ /* 0x000fe2000fffe03f */
[----:B------:R-:W-:-:S05]  /*49e0*/  MOV R18, UR36 ;  /* 0x0000002400127c02 */ /* 0x000fca0008000f00 */
[----:B--2-4-:R-:W-:-:S05]  /*49f0*/  MOV R3, UR4 ;  /* 0x0000000400037c02 */ /* 0x014fca0008000f00 */
[----:B------:R-:W-:-:S05]  /*4a00*/  IMAD R18, R3, 0x2200, R18 ;  /* 0x0000220003127824 */ /* 0x000fca00078e0212 */
[----:B------:R-:W-:-:S13]  /*4a10*/  LOP3.LUT P0, RZ, R18, 0x1b0, RZ, 0xc0, !PT ;  /* 0x000001b012ff7812 */ /* 0x000fda000780c0ff */
[----:B------:R-:W-:Y:S05]  /*4a20*/  @!P0 BRA `(.L_x_51) ;  /* 0x0000000000408947 */ /* 0x000fea0003800000 */
[----:B------:R-:W-:Y:S01]  /*4a30*/  MOV R0, 0x0 ;  /* 0x0000000000007802 */ /* 0x000fe20000000f00 */
[----:B------:R-:W-:Y:S01]  /*4a40*/  ULDC.64 UR4, c[0x4][0x70] ;  /* 0x01001c0000047ab9 */ /* 0x000fe20000000a00 */
[----:B------:R-:W-:Y:S01]  /*4a50*/  ULDC.64 UR6, c[0x4][0x78] ;  /* 0x01001e0000067ab9 */ /* 0x000fe20000000a00 */
[----:B------:R-:W-:Y:S01]  /*4a60*/  MOV R4, UR4 ;  /* 0x0000000400047c02 */ /* 0x000fe20008000f00 */
[----:B------:R1:W2:Y:S01]  /*4a70*/  LDC.64 R2, c[0x4][R0] ;  /* 0x0100000000027b82 */ /* 0x0002a20000000a00 */
[----:B------:R-:W-:Y:S01]  /*4a80*/  IMAD.U32 R5, RZ, RZ, UR5 ;  /* 0x00000005ff057e24 */ /* 0x000fe2000f8e00ff */
[----:B------:R-:W-:Y:S01]  /*4a90*/  ULDC.64 UR4, c[0x4][0x10] ;  /* 0x0100040000047ab9 */ /* 0x000fe20000000a00 */
[----:B------:R-:W-:Y:S01]  /*4aa0*/  MOV R6, UR6 ;  /* 0x0000000600067c02 */ /* 0x000fe20008000f00 */
[----:B------:R-:W-:Y:S01]  /*4ab0*/  IMAD.MOV.U32 R8, RZ, RZ, 0x70 ;  /* 0x00000070ff087424 */ /* 0x000fe200078e00ff */
[----:B------:R-:W-:Y:S02]  /*4ac0*/  MOV R7, UR7 ;  /* 0x0000000700077c02 */ /* 0x000fe40008000f00 */
[----:B------:R-:W-:-:S02]  /*4ad0*/  MOV R10, UR4 ;  /* 0x00000004000a7c02 */ /* 0x000fc40008000f00 */
[----:B------:R-:W-:Y:S02]  /*4ae0*/  MOV R11, UR5 ;  /* 0x00000005000b7c02 */ /* 0x000fe40008000f00 */
[----:B------:R-:W-:Y:S02]  /*4af0*/  MOV R12, 0x1 ;  /* 0x00000001000c7802 */ /* 0x000fe40000000f00 */
[----:B-1----:R-:W-:-:S07]  /*4b00*/  MOV R13, RZ ;  /* 0x000000ff000d7202 */ /* 0x002fce0000000f00 */
[----:B------:R-:W-:-:S07]  /*4b10*/  LEPC R20, `(.L_x_51) ;  /* 0x000000001014794e */ /* 0x000fce0000000000 */
[----:B--2---:R-:W-:Y:S05]  /*4b20*/  CALL.ABS.NOINC R2 ;  /* 0x0000000002007343 */ /* 0x004fea0003c00000 */
.L_x_51:
[----:B------:R-:W1:Y:S01]  /*4b30*/  S2R R5, SR_TID.X ;  /* 0x0000000000057919 */ /* 0x000e620000002100 */
[----:B------:R-:W-:Y:S01]  /*4b40*/  ULDC.64 UR4, c[0x0][0x730] ;  /* 0x0001cc0000047ab9 */ /* 0x000fe20000000a00 */
[----:B------:R-:W-:Y:S02]  /*4b50*/  IADD3 R16, R16, 0x1f, RZ ;  /* 0x0000001f10107810 */ /* 0x000fe40007ffe0ff */
[----:B------:R-:W-:Y:S02]  /*4b60*/  ISETP.NE.U32.AND P0, PT, RZ, UR4, PT ;  /* 0x00000004ff007c0c */ /* 0x000fe4000bf05070 */
[----:B------:R-:W-:Y:S02]  /*4b70*/  ISETP.GT.U32.AND P1, PT, R16, 0x3e, PT ;  /* 0x0000003e1000780c */ /* 0x000fe40003f24070 */
[----:B------:R-:W-:-:S13]  /*4b80*/  ISETP.NE.AND.EX P0, PT, RZ, UR5, PT, P0 ;  /* 0x00000005ff007c0c */ /* 0x000fda000bf05300 */
[----:B------:R-:W2:Y:S01]  /*4b90*/  @P0 LDC R51, c[0x0][0x720] ;  /* 0x0001c800ff330b82 */ /* 0x000ea20000000800 */
[C---:B-1----:R-:W-:Y:S02]  /*4ba0*/  SHF.L.U32 R0, R5.reuse, 0x5, RZ ;  /* 0x0000000505007819 */ /* 0x042fe400000006ff */
[----:B------:R-:W-:Y:S02]  /*4bb0*/  SHF.R.U32.HI R3, RZ, 0x1, R5 ;  /* 0x00000001ff037819 */ /* 0x000fe40000011605 */
[C---:B------:R-:W-:Y:S02]  /*4bc0*/  LOP3.LUT R2, R0.reuse, 0xc0, RZ, 0xc0, !PT ;  /* 0x000000c000027812 */ /* 0x040fe400078ec0ff */
[----:B------:R-:W-:Y:S02]  /*4bd0*/  LOP3.LUT R4, R0, 0x20, RZ, 0xc0, !PT ;  /* 0x0000002000047812 */ /* 0x000fe400078ec0ff */
[----:B------:R-:W-:Y:S02]  /*4be0*/  LOP3.LUT R2, R2, 0x8, R3, 0xf8, !PT ;  /* 0x0000000802027812 */ /* 0x000fe400078ef803 */
[----:B------:R-:W-:Y:S01]  /*4bf0*/  SHF.L.U32 R3, R5, 0x2, RZ ;  /* 0x0000000205037819 */ /* 0x000fe200000006ff */
[----:B------:R-:W-:Y:S01]  /*4c00*/  IMAD R4, R17, 0x200, R4 ;  /* 0x0000020011047824 */ /* 0x000fe200078e0204 */
[----:B------:R-:W-:Y:S01]  /*4c10*/  LOP3.LUT R0, R0, 0x100, RZ, 0xc0, !PT ;  /* 0x0000010000007812 */ /* 0x000fe200078ec0ff */
[-C--:B--2---:R-:W-:Y:S01]  /*4c20*/  FMUL R9, R72, R51.reuse ;  /* 0x0000003348097220 */ /* 0x084fe20000400000 */
[----:B------:R-:W-:Y:S01]  /*4c30*/  LOP3.LUT R3, R2, 0x18, R3, 0x78, !PT ;  /* 0x0000001802037812 */ /* 0x000fe200078e7803 */
[-C--:B------:R-:W-:Y:S01]  /*4c40*/  FMUL R6, R30, R51.reuse ;  /* 0x000000331e067220 */ /* 0x080fe20000400000 */
[----:B------:R-:W-:Y:S01]  /*4c50*/  LOP3.LUT P0, RZ, R5, 0x4, RZ, 0xc0, !PT ;  /* 0x0000000405ff7812 */ /* 0x000fe2000780c0ff */
[-C--:B------:R-:W-:Y:S01]  /*4c60*/  FMUL R5, R22, R51.reuse ;  /* 0x0000003316057220 */ /* 0x080fe20000400000 */
[----:B------:R-:W-:Y:S01]  /*4c70*/  IADD3 R3, R3, R4, R0 ;  /* 0x0000000403037210 */ /* 0x000fe20007ffe000 */
        /* <DEDUP_REMOVED lines=14> */
[----:B------:R-:W-:Y:S01]  /*4d60*/  F2FP.F16.F32.PACK_AB R52, R5, R0 ;  /* 0x000000000534723e */ /* 0x000fe200000000ff */
[-C--:B------:R-:W-:Y:S01]  /*4d70*/  FMUL R35, R54, R51.reuse ;  /* 0x0000003336237220 */ /* 0x080fe20000400000 */
[----:B------:R-:W-:Y:S01]  /*4d80*/  MOV R0, 0x10 ;  /* 0x0000001000007802 */ /* 0x000fe20000000f00 */
[-C--:B------:R-:W-:Y:S01]  /*4d90*/  FMUL R21, R40, R51.reuse ;  /* 0x0000003328157220 */ /* 0x080fe20000400000 */
[-C--:B------:R-:W-:Y:S01]  /*4da0*/  FMUL R23, R42, R51.reuse ;  /* 0x000000332a177220 */ /* 0x080fe20000400000 */
[-C--:B------:R-:W-:Y:S01]  /*4db0*/  FMUL R25, R44, R51.reuse ;  /* 0x000000332c197220 */ /* 0x080fe20000400000 */
[-C--:B------:R-:W-:Y:S01]  /*4dc0*/  FMUL R27, R46, R51.reuse ;  /* 0x000000332e1b7220 */ /* 0x080fe20000400000 */
[-C--:B------:R-:W-:Y:S01]  /*4dd0*/  FMUL R29, R48, R51.reuse ;  /* 0x00000033301d7220 */ /* 0x080fe20000400000 */
[----:B------:R-:W-:Y:S01]  /*4de0*/  F2FP.F16.F32.PACK_AB R54, R9, R4 ;  /* 0x000000040936723e */ /* 0x000fe200000000ff */
        /* <DEDUP_REMOVED lines=25> */
[----:B------:R-:W-:Y:S01]  /*4f80*/  FMUL R51, R70, R51 ;  /* 0x0000003346337220 */ /* 0x000fe20000400000 */
[----:B------:R-:W-:-:S02]  /*4f90*/  F2FP.F16.F32.PACK_AB R9, R15, R10 ;  /* 0x0000000a0f09723e */ /* 0x000fc400000000ff */
[----:B------:R-:W-:Y:S02]  /*4fa0*/  F2FP.F16.F32.PACK_AB R53, R7, R2 ;  /* 0x000000020735723e */ /* 0x000fe400000000ff */
[----:B------:R-:W-:Y:S02]  /*4fb0*/  F2FP.F16.F32.PACK_AB R8, R13, R8 ;  /* 0x000000080d08723e */ /* 0x000fe400000000ff */
[----:B------:R-:W-:Y:S02]  /*4fc0*/  F2FP.F16.F32.PACK_AB R10, R17, R12 ;  /* 0x0000000c110a723e */ /* 0x000fe400000000ff */
[----:B------:R-:W-:Y:S02]  /*4fd0*/  F2FP.F16.F32.PACK_AB R11, R19, R14 ;  /* 0x0000000e130b723e */ /* 0x000fe400000000ff */
[----:B------:R-:W-:Y:S02]  /*4fe0*/  SEL R0, R0, 0xfffffff0, !P0 ;  /* 0xfffffff000007807 */ /* 0x000fe40004000000 */
[----:B------:R-:W-:Y:S01]  /*4ff0*/  LEA R3, R3, R18, 0x1 ;  /* 0x0000001203037211 */ /* 0x000fe200078e08ff */
[----:B------:R-:W-:Y:S06]  /*5000*/  @P1 BRA `(.L_x_52) ;  /* 0x0000000000041947 */ /* 0x000fec0003800000 */
[----:B------:R-:W-:-:S04]  /*5010*/  DEPBAR.LE SB0, 0x1 ;  /* 0x000080400000791a */ /* 0x000fc80000000000 */
.L_x_52:
[----:B------:R-:W-:Y:S05]  /*5020*/  WARPSYNC.ALL ;  /* 0x0000000000007948 */ /* 0x000fea0003800000 */
[----:B------:R-:W-:Y:S01]  /*5030*/  BAR.SYNC.DEFER_BLOCKING 0x1, 0x80 ;  /* 0x0042000000007b1d */ /* 0x000fe20000010000 */
[----:B------:R-:W-:Y:S02]  /*5040*/  LEA R0, R0, R3, 0x1 ;  /* 0x0000000300007211 */ /* 0x000fe400078e08ff */
[----:B------:R-:W-:Y:S02]  /*5050*/  F2FP.F16.F32.PACK_AB R4, R16, R21 ;  /* 0x000000151004723e */ /* 0x000fe400000000ff */
[----:B------:R-:W-:Y:S01]  /*5060*/  F2FP.F16.F32.PACK_AB R5, R20, R23 ;  /* 0x000000171405723e */ /* 0x000fe200000000ff */
[----:B------:R-:W-:Y:S01]  /*5070*/  BSSY B0, `(.L_x_53) ;  /* 0x000001b000007945 */ /* 0x000fe20003800000 */
[----:B------:R-:W-:-:S02]  /*5080*/  F2FP.F16.F32.PACK_AB R6, R22, R25 ;  /* 0x000000191606723e */ /* 0x000fc400000000ff */
[----:B------:R-:W-:Y:S02]  /*5090*/  F2FP.F16.F32.PACK_AB R7, R24, R27 ;  /* 0x0000001b1807723e */ /* 0x000fe400000000ff */
[----:B------:R-:W-:Y:S02]  /*50a0*/  F2FP.F16.F32.PACK_AB R12, R26, R29 ;  /* 0x0000001d1a0c723e */ /* 0x000fe400000000ff */
[----:B------:R-:W-:Y:S02]  /*50b0*/  F2FP.F16.F32.PACK_AB R13, R28, R31 ;  /* 0x0000001f1c0d723e */ /* 0x000fe400000000ff */
[----:B------:R-:W-:Y:S02]  /*50c0*/  F2FP.F16.F32.PACK_AB R14, R30, R33 ;  /* 0x000000211e0e723e */ /* 0x000fe400000000ff */
[----:B------:R-:W-:Y:S01]  /*50d0*/  F2FP.F16.F32.PACK_AB R15, R32, R35 ;  /* 0x00000023200f723e */ /* 0x000fe200000000ff */
[----:B------:R1:W-:Y:S04]  /*50e0*/  STSM.16.M88.4 [R3], R52 ;  /* 0x0000003403007844 */ /* 0x0003e80000000200 */
[----:B------:R1:W-:Y:S01]  /*50f0*/  STSM.16.M88.4 [R0], R8 ;  /* 0x0000000800007844 */ /* 0x0003e20000000200 */
[----:B------:R-:W-:Y:S01]  /*5100*/  @!PT LDS RZ, [RZ] ;  /* 0x00000000fffff984 */ /* 0x000fe20000000800 */
[----:B------:R-:W-:Y:S01]  /*5110*/  @!PT LDS RZ, [RZ] ;  /* 0x00000000fffff984 */ /* 0x000fe20000000800 */
[----:B------:R-:W-:Y:S01]  /*5120*/  @!PT LDS RZ, [RZ] ;  /* 0x00000000fffff984 */ /* 0x000fe20000000800 */
[----:B------:R-:W-:Y:S01]  /*5130*/  @!PT LDS RZ, [RZ] ;  /* 0x00000000fffff984 */ /* 0x000fe20000000800 */
[----:B------:R2:W-:Y:S06]  /*5140*/  MEMBAR.ALL.CTA ;  /* 0x0000000000007992 */ /* 0x0005ec0000008000 */
[----:B--2---:R-:W2:Y:S02]  /*5150*/  FENCE.VIEW.ASYNC.S ;  /* 0x00000000000073c6 */ /* 0x004ea40000000000 */
[----:B--2---:R-:W-:Y:S06]  /*5160*/  BAR.SYNC.DEFER_BLOCKING 0x1, 0x80 ;  /* 0x0042000000007b1d */ /* 0x004fec0000010000 */
[----:B------:R-:W-:Y:S05]  /*5170*/  @P1 BRA `(.L_x_54) ;  /* 0x0000000000281947 */ /* 0x000fea0003800000 */
[----:B------:R-:W-:Y:S01]  /*5180*/  S2UR UR44, SR_CTAID.Z ;  /* 0x00000000002c79c3 */ /* 0x000fe20000002700 */
[----:B------:R-:W-:Y:S01]  /*5190*/  ULDC.64 UR4, c[0x0][0x198] ;  /* 0x0000660000047ab9 */ /* 0x000fe20000000a00 */
[----:B------:R-:W-:Y:S01]  /*51a0*/  R2UR UR40, R18 ;  /* 0x00000000122872ca */ /* 0x000fe200000e0000 */
[----:B------:R-:W-:Y:S01]  /*51b0*/  UIADD3 UR4, UP0, UR4, 0x670, URZ ;  /* 0x0000067004047890 */ /* 0x000fe2000ff1e03f */
[----:B------:R-:W-:-:S03]  /*51c0*/  UMOV UR41, URZ ;  /* 0x0000003f00297c82 */ /* 0x000fc60008000000 */
[----:B------:R-:W-:Y:S01]  /*51d0*/  UIADD3.X UR5, URZ, UR5, URZ, UP0, !UPT ;  /* 0x000000053f057290 */ /* 0x000fe200087fe43f */
[----:B------:R-:W2:Y:S08]  /*51e0*/  S2UR UR43, SR_CTAID.Y ;  /* 0x00000000002b79c3 */ /* 0x000eb00000002600 */
[----:B--2---:R2:W-:Y:S01]  /*51f0*/  UTMASTG.4D [UR40], [UR4] ;  /* 0x00000028040073b5 */ /* 0x0045e20008018000 */
[----:B------:R0:W-:Y:S01]  /*5200*/  UTMACMDFLUSH ;  /* 0x00000000000079b7 */ /* 0x0001e20000000000 */
[----:B--2---:R-:W-:-:S04]  /*5210*/  DEPBAR.LE SB0, 0x1 ;  /* 0x000080400000791a */ /* 0x004fc80000000000 */
.L_x_54:
[----:B------:R-:W-:Y:S05]  /*5220*/  BSYNC B0 ;  /* 0x0000000000007941 */ /* 0x000fea0003800000 */
.L_x_53:
[----:B------:R-:W-:Y:S01]  /*5230*/  BAR.SYNC.DEFER_BLOCKING 0x1, 0x80 ;  /* 0x0042000000007b1d */ /* 0x000fe20000010000 */
[----:B-1----:R-:W-:Y:S02]  /*5240*/  F2FP.F16.F32.PACK_AB R8, R34, R37 ;  /* 0x000000252208723e */ /* 0x002fe400000000ff */
[----:B------:R-:W-:Y:S02]  /*5250*/  F2FP.F16.F32.PACK_AB R9, R36, R39 ;  /* 0x000000272409723e */ /* 0x000fe400000000ff */
[----:B------:R-:W-:Y:S01]  /*5260*/  F2FP.F16.F32.PACK_AB R10, R38, R41 ;  /* 0x00000029260a723e */ /* 0x000fe200000000ff */
[----:B------:R-:W-:Y:S01]  /*5270*/  BSSY B0, `(.L_x_55) ;  /* 0x000001b000007945 */ /* 0x000fe20003800000 */
[----:B------:R-:W-:Y:S02]  /*5280*/  F2FP.F16.F32.PACK_AB R11, R40, R43 ;  /* 0x0000002b280b723e */ /* 0x000fe400000000ff */
[----:B------:R-:W-:Y:S02]  /*5290*/  F2FP.F16.F32.PACK_AB R20, R42, R45 ;  /* 0x0000002d2a14723e */ /* 0x000fe400000000ff */
[----:B------:R-:W-:-:S02]  /*52a0*/  F2FP.F16.F32.PACK_AB R21, R44, R47 ;  /* 0x0000002f2c15723e */ /* 0x000fc400000000ff */
[----:B------:R-:W-:Y:S02]  /*52b0*/  F2FP.F16.F32.PACK_AB R22, R46, R49 ;  /* 0x000000312e16723e */ /* 0x000fe400000000ff */
[----:B------:R-:W-:Y:S01]  /*52c0*/  F2FP.F16.F32.PACK_AB R23, R48, R51 ;  /* 0x000000333017723e */ /* 0x000fe200000000ff */
[----:B------:R1:W-:Y:S04]  /*52d0*/  STSM.16.M88.4 [R3+0x1000], R4 ;  /* 0x0010000403007844 */ /* 0x0003e80000000200 */
[----:B------:R1:W-:Y:S01]  /*52e0*/  STSM.16.M88.4 [R0+0x1000], R12 ;  /* 0x0010000c00007844 */ /* 0x0003e20000000200 */
        /* <DEDUP_REMOVED lines=9> */
[----:B------:R-:W-:Y:S01]  /*5380*/  R2UR UR40, R18 ;  /* 0x00000000122872ca */ /* 0x000fe200000e0000 */
[----:B------:R-:W-:Y:S01]  /*5390*/  ULDC.64 UR4, c[0x0][0x198] ;  /* 0x0000660000047ab9 */ /* 0x000fe20000000a00 */
[----:B------:R-:W-:Y:S01]  /*53a0*/  UMOV UR41, 0x20 ;  /* 0x0000002000297882 */ /* 0x000fe20000000000 */
[----:B------:R-:W-:-:S04]  /*53b0*/  UIADD3 UR4, UP0, UR4, 0x670, URZ ;  /* 0x0000067004047890 */ /* 0x000fc8000ff1e03f */
[----:B------:R-:W2:Y:S01]  /*53c0*/  S2UR UR43, SR_CTAID.Y ;  /* 0x00000000002b79c3 */ /* 0x000ea20000002600 */
[----:B------:R-:W-:-:S05]  /*53d0*/  UIADD3.X UR5, URZ, UR5, URZ, UP0, !UPT ;  /* 0x000000053f057290 */ /* 0x000fca00087fe43f */
[----:B------:R-:W-:-:S09]  /*53e0*/  UIADD3 UR40, UR40, 0x1000, URZ ;  /* 0x0000100028287890 */ /* 0x000fd2000fffe03f */
[----:B--2---:R2:W-:Y:S01]  /*53f0*/  UTMASTG.4D [UR40], [UR4] ;  /* 0x00000028040073b5 */ /* 0x0045e20008018000 */
[----:B------:R0:W-:Y:S01]  /*5400*/  UTMACMDFLUSH ;  /* 0x00000000000079b7 */ /* 0x0001e20000000000 */
[----:B--2---:R-:W-:-:S04]  /*5410*/  DEPBAR.LE SB0, 0x1 ;  /* 0x000080400000791a */ /* 0x004fc80000000000 */
.L_x_56:
[----:B------:R-:W-:Y:S05]  /*5420*/  BSYNC B0 ;  /* 0x0000000000007941 */ /* 0x000fea0003800000 */
.L_x_55:
[----:B------:R-:W-:Y:S06]  /*5430*/  BAR.SYNC.DEFER_BLOCKING 0x1, 0x80 ;  /* 0x0042000000007b1d */ /* 0x000fec0000010000 */
[----:B------:R-:W-:Y:S01]  /*5440*/  BSSY B0, `(.L_x_57) ;  /* 0x0000015000007945 */ /* 0x000fe20003800000 */
[----:B------:R2:W-:Y:S04]  /*5450*/  STSM.16.M88.4 [R3], R8 ;  /* 0x0000000803007844 */ /* 0x0005e80000000200 */
[----:B------:R2:W-:Y:S01]  /*5460*/  STSM.16.M88.4 [R0], R20 ;  /* 0x0000001400007844 */ /* 0x0005e20000000200 */
[----:B------:R-:W-:Y:S01]  /*5470*/  @!PT LDS RZ, [RZ] ;  /* 0x00000000fffff984 */ /* 0x000fe20000000800 */
[----:B------:R-:W-:Y:S01]  /*5480*/  @!PT LDS RZ, [RZ] ;  /* 0x00000000fffff984 */ /* 0x000fe20000000800 */
[----:B------:R-:W-:Y:S01]  /*5490*/  @!PT LDS RZ, [RZ] ;  /* 0x00000000fffff984 */ /* 0x000fe20000000800 */
[----:B------:R-:W-:Y:S01]  /*54a0*/  @!PT LDS RZ, [RZ] ;  /* 0x00000000fffff984 */ /* 0x000fe20000000800 */
[----:B------:R3:W-:Y:S06]  /*54b0*/  MEMBAR.ALL.CTA ;  /* 0x0000000000007992 */ /* 0x0007ec0000008000 */
[----:B---3--:R-:W3:Y:S02]  /*54c0*/  FENCE.VIEW.ASYNC.S ;  /* 0x00000000000073c6 */ /* 0x008ee40000000000 */
[----:B---3--:R-:W-:Y:S06]  /*54d0*/  BAR.SYNC.DEFER_BLOCKING 0x1, 0x80 ;  /* 0x0042000000007b1d */ /* 0x008fec0000010000 */
[----:B------:R-:W-:Y:S05]  /*54e0*/  @P1 BRA `(.L_x_58) ;  /* 0x0000000000281947 */ /* 0x000fea0003800000 */
[----:B------:R-:W-:Y:S01]  /*54f0*/  S2UR UR12, SR_CTAID.Z ;  /* 0x00000000000c79c3 */ /* 0x000fe20000002700 */
[----:B------:R-:W-:Y:S01]  /*5500*/  ULDC.64 UR4, c[0x0][0x198] ;  /* 0x0000660000047ab9 */ /* 0x000fe20000000a00 */
[----:B------:R-:W-:Y:S01]  /*5510*/  R2UR UR8, R18 ;  /* 0x00000000120872ca */ /* 0x000fe200000e0000 */
[----:B------:R-:W-:Y:S01]  /*5520*/  UIADD3 UR4, UP0, UR4, 0x670, URZ ;  /* 0x0000067004047890 */ /* 0x000fe2000ff1e03f */
[----:B------:R-:W-:Y:S01]  /*5530*/  UMOV UR9, 0x40 ;  /* 0x0000004000097882 */ /* 0x000fe20000000000 */
[----:B------:R-:W-:Y:S02]  /*5540*/  UMOV UR10, UR42 ;  /* 0x0000002a000a7c82 */ /* 0x000fe40008000000 */
[----:B------:R-:W-:Y:S01]  /*5550*/  UIADD3.X UR5, URZ, UR5, URZ, UP0, !UPT ;  /* 0x000000053f057290 */ /* 0x000fe200087fe43f */
[----:B------:R-:W3:Y:S08]  /*5560*/  S2UR UR11, SR_CTAID.Y ;  /* 0x00000000000b79c3 */ /* 0x000ef00000002600 */
[----:B---3--:R3:W-:Y:S02]  /*5570*/  UTMASTG.4D [UR8], [UR4] ;  /* 0x00000008040073b5 */ /* 0x0087e40008018000 */
[----:B---3--:R0:W-:Y:S02]  /*5580*/  UTMACMDFLUSH ;  /* 0x00000000000079b7 */ /* 0x0081e40000000000 */
.L_x_58:
[----:B------:R-:W-:Y:S05]  /*5590*/  BSYNC B0 ;  /* 0x0000000000007941 */ /* 0x000fea0003800000 */
.L_x_57:
[----:B------:R-:W-:Y:S01]  /*55a0*/  UIADD3 UR37, UR37, -0x1, URZ ;  /* 0xffffffff25257890 */ /* 0x000fe2000fffe03f */
[----:B------:R-:W-:-:S04]  /*55b0*/  DEPBAR.LE SB0, 0x0 ;  /* 0x000080000000791a */ /* 0x000fc80000000000 */
[----:B------:R-:W-:-:S04]  /*55c0*/  USHF.L.U32 UR4, UR37, 0x3, URZ ;  /* 0x0000000325047899 */ /* 0x000fc8000800063f */
[----:B------:R-:W-:-:S04]  /*55d0*/  ULOP3.LUT UR4, UR4, 0x8, URZ, 0xe2, !UPT ;  /* 0x0000000804047892 */ /* 0x000fc8000f8ee23f */
[----:B------:R-:W-:-:S06]  /*55e0*/  ULOP3.LUT UR4, UR4, 0x18, URZ, 0x3c, !UPT ;  /* 0x0000001804047892 */ /* 0x000fcc000f8e3c3f */
[----:B-12---:R-:W-:-:S04]  /*55f0*/  IMAD.U32 R0, RZ, RZ, UR4 ;  /* 0x00000004ff007e24 */ /* 0x006fc8000f8e00ff */
[----:B------:R-:W-:Y:S01]  /*5600*/  SYNCS.ARRIVE.TRANS64.A1T0 RZ, [R0+UR36+0x15090], RZ ;  /* 0x015090ff00ff79a7 */ /* 0x000fe20008100024 */
[----:B------:R-:W-:Y:S05]  /*5610*/  EXIT ;  /* 0x000000000000794d */ /* 0x000fea0003800000 */
.L_x_6:
[----:B------:R-:W-:-:S08]  /*5620*/  UISETP.NE.AND UP0, UPT, UR5, 0x1, UPT ;  /* 0x000000010500788c */ /* 0x000fd0000bf05270 */
[----:B------:R-:W1:-:S00]  /*5630*/  USETMAXREG.DEALLOC.CTAPOOL 0x18 ;  /* 0x00000018000079c8 */ /* 0x000e4000080e0500 */
[----:B------:R-:W-:-:S13]  /*5640*/  PLOP3.LUT P0, PT, PT, PT, UP0, 0x80, 0x0 ;  /* 0x000000000000781c */ /* 0x000fda0003f0f008 */
[----:B------:R-:W-:Y:S05]  /*5650*/  @P0 EXIT ;  /* 0x000000000000094d */ /* 0x000fea0003800000 */
[----:B------:R-:W2:Y:S01]  /*5660*/  S2UR UR11, SR_CTAID.X ;  /* 0x00000000000b79c3 */ /* 0x000ea20000002500 */
[----:B------:R-:W-:Y:S01]  /*5670*/  ELECT P3, URZ, PT ;  /* 0x00000000003f782f */ /* 0x000fe20003860000 */
[----:B------:R-:W-:Y:S01]  /*5680*/  BSSY B0, `(.L_x_59) ;  /* 0x0000035000007945 */ /* 0x000fe20003800000 */
[----:B-1----:R-:W-:Y:S02]  /*5690*/  MOV R0, RZ ;  /* 0x000000ff00007202 */ /* 0x002fe40000000f00 */
[----:B------:R-:W-:Y:S02]  /*56a0*/  MOV R7, RZ ;  /* 0x000000ff00077202 */ /* 0x000fe40000000f00 */
[----:B------:R-:W-:Y:S01]  /*56b0*/  MOV R3, RZ ;  /* 0x000000ff00037202 */ /* 0x000fe20000000f00 */
[----:B------:R-:W1:Y:S08]  /*56c0*/  S2UR UR36, SR_CTAID.Y ;  /* 0x00000000002479c3 */ /* 0x000e700000002600 */
[----:B------:R-:W3:Y:S01]  /*56d0*/  S2UR UR37, SR_CTAID.Z ;  /* 0x00000000002579c3 */ /* 0x000ee20000002700 */
[----:B--2---:R-:W-:Y:S01]  /*56e0*/  USHF.L.U32 UR11, UR11, 0x7, URZ ;  /* 0x000000070b0b7899 */ /* 0x004fe2000800063f */
[----:B------:R-:W-:Y:S11]  /*56f0*/  @!P3 BRA `(.L_x_60) ;  /* 0x0000000000b4b947 */ /* 0x000ff60003800000 */
[----:B------:R-:W2:Y:S01]  /*5700*/  S2R R3, SR_CgaCtaId ;  /* 0x0000000000037919 */ /* 0x000ea20000008800 */
[----:B------:R-:W-:Y:S02]  /*5710*/  MOV R2, 0x400 ;  /* 0x0000040000027802 */ /* 0x000fe40000000f00 */
[----:B------:R-:W-:Y:S02]  /*5720*/  MOV R4, 0x1 ;  /* 0x0000000100047802 */ /* 0x000fe40000000f00 */
[----:B--2---:R-:W-:Y:S02]  /*5730*/  LEA R3, R3, R2, 0x18 ;  /* 0x0000000203037211 */ /* 0x004fe400078ec0ff */
[----:B------:R-:W-:-:S04]  /*5740*/  SHF.L.U32 R2, R4, 0x1f, RZ ;  /* 0x0000001f04027819 */ /* 0x000fc800000006ff */
[----:B------:R-:W2:Y:S02]  /*5750*/  SYNCS.PHASECHK.TRANS64.TRYWAIT P0, [R3+URZ+0x15060], R2 ;  /* 0x01506002030075a7 */ /* 0x000ea4000800017f */
[----:B--2---:R-:W-:Y:S05]  /*5760*/  @!P0 BRA `(.L_x_61) ;  /* 0x0000001400a88947 */ /* 0x004fea0003800000 */
.L_x_97:
[----:B------:R-:W-:Y:S01]  /*5770*/  ULOP3.LUT UR5, UR4, 0x2, URZ, 0xfc, !UPT ;  /* 0x0000000204057892 */ /* 0x000fe2000f8efc3f */
[----:B--2---:R-:W-:-:S03]  /*5780*/  @P2 IMAD.MOV.U32 R2, RZ, RZ, 0x3000 ;  /* 0x00003000ff022424 */ /* 0x004fc600078e00ff */
[----:B------:R-:W-:Y:S01]  /*5790*/  UPRMT UR5, UR5, 0x9910, URZ ;  /* 0x0000991005057896 */ /* 0x000fe2000800003f */
[----:B------:R2:W-:Y:S03]  /*57a0*/  @P2 SYNCS.ARRIVE.TRANS64 RZ, [R3+URZ+0x15050], R2 ;  /* 0x0150500203ff29a7 */ /* 0x0005e6000800003f */
[----:B------:R-:W-:-:S06]  /*57b0*/  UISETP.NE.AND UP0, UPT, UR5, 0x2, UPT ;  /* 0x000000020500788c */ /* 0x000fcc000bf05270 */
[----:B------:R-:W-:-:S13]  /*57c0*/  PLOP3.LUT P0, PT, PT, PT, UP0, 0x80, 0x0 ;  /* 0x000000000000781c */ /* 0x000fda0003f0f008 */
[----:B--2---:R-:W-:Y:S05]  /*57d0*/  @P0 BRA `(.L_x_62) ;  /* 0x0000000000040947 */ /* 0x004fea0003800000 */
[----:B-1-3--:R-:W-:Y:S01]  /*57e0*/  BPT.TRAP 0x1 ;  /* 0x000000040000795c */ /* 0x00afe20000300000 */
.L_x_62:
[----:B------:R-:W-:-:S04]  /*57f0*/  LOP3.LUT P0, RZ, R6, 0x1f, RZ, 0xc0, !PT ;  /* 0x0000001f06ff7812 */ /* 0x000fc8000780c0ff */
[----:B------:R-:W-:-:S13]  /*5800*/  PLOP3.LUT P0, PT, P0, P2, PT, 0x2a, 0x0 ;  /* 0x000000000000781c */ /* 0x000fda0000704572 */
[----:B------:R-:W-:Y:S05]  /*5810*/  @P0 BRA `(.L_x_63) ;  /* 0x0000000000040947 */ /* 0x000fea0003800000 */
[----:B-1-3--:R-:W-:Y:S01]  /*5820*/  BPT.TRAP 0x1 ;  /* 0x000000040000795c */ /* 0x00afe20000300000 */
.L_x_63:
[----:B------:R-:W-:Y:S01]  /*5830*/  R2UR UR8, R3 ;  /* 0x00000000030872ca */ /* 0x000fe200000e0000 */
[----:B------:R-:W-:Y:S01]  /*5840*/  ULDC.64 UR6, c[0x0][0x198] ;  /* 0x0000660000067ab9 */ /* 0x000fe20000000a00 */
[----:B------:R-:W-:Y:S01]  /*5850*/  UMOV UR14, 0x0 ;  /* 0x00000000000e7882 */ /* 0x000fe20000000000 */
[----:B------:R-:W-:Y:S01]  /*5860*/  UIADD3 UR6, UP0, UR6, 0xf0, URZ ;  /* 0x000000f006067890 */ /* 0x000fe2000ff1e03f */
[----:B------:R-:W-:Y:S01]  /*5870*/  MOV R7, 0x40 ;  /* 0x0000004000077802 */ /* 0x000fe20000000f00 */
[----:B------:R-:W-:Y:S01]  /*5880*/  UMOV UR15, 0x10000000 ;  /* 0x10000000000f7882 */ /* 0x000fe20000000000 */
[----:B------:R-:W-:Y:S01]  /*5890*/  UMOV UR10, URZ ;  /* 0x0000003f000a7c82 */ /* 0x000fe20008000000 */
[----:B------:R-:W-:Y:S01]  /*58a0*/  UIADD3.X UR7, URZ, UR7, URZ, UP0, !UPT ;  /* 0x000000073f077290 */ /* 0x000fe200087fe43f */
[----:B------:R-:W-:Y:S01]  /*58b0*/  MOV R3, 0x1 ;  /* 0x0000000100037802 */ /* 0x000fe20000000f00 */
[----:B-1----:R-:W-:Y:S01]  /*58c0*/  UMOV UR12, UR36 ;  /* 0x00000024000c7c82 */ /* 0x002fe20008000000 */
[----:B---3--:R-:W-:Y:S01]  /*58d0*/  UMOV UR13, UR37 ;  /* 0x00000025000d7c82 */ /* 0x008fe20008000000 */
[----:B------:R-:W-:Y:S01]  /*58e0*/  UMOV UR18, 0x20 ;  /* 0x0000002000127882 */ /* 0x000fe20000000000 */
[----:B------:R-:W-:Y:S01]  /*58f0*/  UMOV UR19, UR11 ;  /* 0x0000000b00137c82 */ /* 0x000fe20008000000 */
[----:B------:R-:W-:-:S02]  /*5900*/  UIADD3 UR9, UR8, 0x15050, URZ ;  /* 0x0001505008097890 */ /* 0x000fc4000fffe03f */
[----:B------:R-:W-:Y:S02]  /*5910*/  UIADD3 UR16, UR8, 0x1000, URZ ;  /* 0x0000100008107890 */ /* 0x000fe4000fffe03f */
[----:B------:R-:W-:Y:S01]  /*5920*/  UIADD3 UR32, UR8, 0x2000, URZ ;  /* 0x0000200008207890 */ /* 0x000fe2000fffe03f */
[----:B------:R-:W-:Y:S01]  /*5930*/  UMOV UR20, UR36 ;  /* 0x0000002400147c82 */ /* 0x000fe20008000000 */
[----:B------:R-:W-:Y:S01]  /*5940*/  UMOV UR21, UR37 ;  /* 0x0000002500157c82 */ /* 0x000fe20008000000 */
[----:B------:R-:W-:Y:S01]  /*5950*/  UMOV UR17, UR9 ;  /* 0x0000000900117c82 */ /* 0x000fe20008000000 */
[----:B------:R-:W-:Y:S01]  /*5960*/  UMOV UR34, 0x40 ;  /* 0x0000004000227882 */ /* 0x000fe20000000000 */
[----:B------:R-:W-:Y:S01]  /*5970*/  UMOV UR35, UR11 ;  /* 0x0000000b00237c82 */ /* 0x000fe20008000000 */
[----:B------:R-:W-:Y:S01]  /*5980*/  UMOV UR33, UR9 ;  /* 0x0000000900217c82 */ /* 0x000fe20008000000 */
[----:B------:R2:W-:Y:S01]  /*5990*/  UTMALDG.4D [UR8], [UR6], desc[UR14] ;  /* 0x00000e08060075b4 */ /* 0x0005e20008019000 */
[----:B------:R2:W-:Y:S01]  /*59a0*/  UTMALDG.4D [UR16], [UR6], desc[UR14] ;  /* 0x00000e10060075b4 */ /* 0x0005e20008019000 */
[----:B------:R2:W-:Y:S02]  /*59b0*/  UTMALDG.4D [UR32], [UR6], desc[UR14] ;  /* 0x00000e20060075b4 */ /* 0x0005e40008019000 */
[----:B--2---:R-:W-:Y:S01]  /*59c0*/  NOP ;  /* 0x0000000000007918 */ /* 0x004fe20000000000 */
.L_x_60:
[----:B-1-3--:R-:W-:Y:S05]  /*59d0*/  BSYNC B0 ;  /* 0x0000000000007941 */ /* 0x00afea0003800000 */
.L_x_59:
[----:B------:R-:W1:Y:S01]  /*59e0*/  LDC R2, c[0x0][0x28c] ;  /* 0x0000a300ff027b82 */ /* 0x000e620000000800 */
[----:B------:R-:W-:Y:S01]  /*59f0*/  BSSY B0, `(.L_x_64) ;  /* 0x0000031000007945 */ /* 0x000fe20003800000 */
[----:B-1----:R-:W-:-:S13]  /*5a00*/  ISETP.GT.AND P4, PT, R2, RZ, P3 ;  /* 0x000000ff0200720c */ /* 0x002fda0001f84270 */
[----:B------:R-:W-:Y:S05]  /*5a10*/  @!P4 BRA `(.L_x_65) ;  /* 0x0000000000b8c947 */ /* 0x000fea0003800000 */
[----:B------:R-:W1:Y:S01]  /*5a20*/  S2R R5, SR_CgaCtaId ;  /* 0x0000000000057919 */ /* 0x000e620000008800 */
[----:B------:R-:W-:-:S04]  /*5a30*/  MOV R0, 0x400 ;  /* 0x0000040000007802 */ /* 0x000fc80000000f00 */
[----:B-1----:R-:W-:Y:S02]  /*5a40*/  LEA R0, R5, R0, 0x18 ;  /* 0x0000000005007211 */ /* 0x002fe400078ec0ff */
[----:B------:R-:W-:-:S04]  /*5a50*/  MOV R5, 0x1 ;  /* 0x0000000100057802 */ /* 0x000fc80000000f00 */
[----:B------:R-:W-:-:S04]  /*5a60*/  SHF.L.U32 R5, R5, 0x1f, RZ ;  /* 0x0000001f05057819 */ /* 0x000fc800000006ff */
[----:B------:R-:W1:Y:S02]  /*5a70*/  SYNCS.PHASECHK.TRANS64.TRYWAIT P0, [R0+URZ+0x15028], R5 ;  /* 0x01502805000075a7 */ /* 0x000e64000800017f */
[----:B-1----:R-:W-:Y:S05]  /*5a80*/  @!P0 BRA `(.L_x_66) ;  /* 0x0000001000f48947 */ /* 0x002fea0003800000 */
.L_x_98:
[----:B------:R-:W-:Y:S01]  /*5a90*/  ULOP3.LUT UR5, UR4, 0x2, URZ, 0xfc, !UPT ;  /* 0x0000000204057892 */ /* 0x000fe2000f8efc3f */
[----:B-1----:R-:W-:-:S03]  /*5aa0*/  @P2 MOV R5, 0x3000 ;  /* 0x0000300000052802 */ /* 0x002fc60000000f00 */
[----:B------:R-:W-:Y:S01]  /*5ab0*/  UPRMT UR5, UR5, 0x9910, URZ ;  /* 0x0000991005057896 */ /* 0x000fe2000800003f */
[----:B------:R1:W-:Y:S03]  /*5ac0*/  @P2 SYNCS.ARRIVE.TRANS64 RZ, [R0+URZ+0x15000], R5 ;  /* 0x0150000500ff29a7 */ /* 0x0003e6000800003f */
[----:B------:R-:W-:-:S06]  /*5ad0*/  UISETP.NE.AND UP0, UPT, UR5, 0x2, UPT ;  /* 0x000000020500788c */ /* 0x000fcc000bf05270 */
[----:B------:R-:W-:-:S13]  /*5ae0*/  PLOP3.LUT P0, PT, PT, PT, UP0, 0x80, 0x0 ;  /* 0x000000000000781c */ /* 0x000fda0003f0f008 */
[----:B-1----:R-:W-:Y:S05]  /*5af0*/  @P0 BRA `(.L_x_67) ;  /* 0x0000000000040947 */ /* 0x002fea0003800000 */
[----:B------:R-:W-:Y:S01]  /*5b00*/  BPT.TRAP 0x1 ;  /* 0x000000040000795c */ /* 0x000fe20000300000 */
.L_x_67:
[----:B------:R-:W-:-:S04]  /*5b10*/  LOP3.LUT P0, RZ, R6, 0x1f, RZ, 0xc0, !PT ;  /* 0x0000001f06ff7812 */ /* 0x000fc8000780c0ff */
[----:B------:R-:W-:-:S13]  /*5b20*/  PLOP3.LUT P0, PT, P0, P2, PT, 0x2a, 0x0 ;  /* 0x000000000000781c */ /* 0x000fda0000704572 */
[----:B------:R-:W-:Y:S05]  /*5b30*/  @P0 BRA `(.L_x_68) ;  /* 0x0000000000040947 */ /* 0x000fea0003800000 */
[----:B------:R-:W-:Y:S01]  /*5b40*/  BPT.TRAP 0x1 ;  /* 0x000000040000795c */ /* 0x000fe20000300000 */
.L_x_68:
[----:B------:R-:W-:Y:S01]  /*5b50*/  R2UR UR16, R0 ;  /* 0x00000000001072ca */ /* 0x000fe200000e0000 */
[----:B------:R-:W-:Y:S01]  /*5b60*/  ULDC.64 UR6, c[0x0][0x198] ;  /* 0x0000660000067ab9 */ /* 0x000fe20000000a00 */
[----:B------:R-:W-:Y:S01]  /*5b70*/  UMOV UR35, URZ ;  /* 0x0000003f00237c82 */ /* 0x000fe20008000000 */
[----:B------:R-:W-:Y:S01]  /*5b80*/  UIADD3 UR6, UP0, UR6, 0x1f0, URZ ;  /* 0x000001f006067890 */ /* 0x000fe2000ff1e03f */
[----:B------:R-:W-:Y:S01]  /*5b90*/  IMAD.MOV.U32 R0, RZ, RZ, 0x1 ;  /* 0x00000001ff007424 */ /* 0x000fe200078e00ff */
[----:B------:R-:W-:Y:S01]  /*5ba0*/  UMOV UR8, 0x0 ;  /* 0x0000000000087882 */ /* 0x000fe20000000000 */
[----:B------:R-:W-:Y:S01]  /*5bb0*/  UMOV UR9, 0x10000000 ;  /* 0x1000000000097882 */ /* 0x000fe20000000000 */
[----:B------:R-:W-:Y:S01]  /*5bc0*/  UIADD3.X UR7, URZ, UR7, URZ, UP0, !UPT ;  /* 0x000000073f077290 */ /* 0x000fe200087fe43f */
[----:B------:R-:W-:Y:S01]  /*5bd0*/  UMOV UR34, URZ ;  /* 0x0000003f00227c82 */ /* 0x000fe20008000000 */
[----:B------:R-:W-:Y:S01]  /*5be0*/  UMOV UR26, 0x20 ;  /* 0x00000020001a7882 */ /* 0x000fe20000000000 */
[----:B------:R-:W-:Y:S01]  /*5bf0*/  UMOV UR28, UR36 ;  /* 0x00000024001c7c82 */ /* 0x000fe20008000000 */
[----:B------:R-:W-:-:S02]  /*5c00*/  UMOV UR29, UR37 ;  /* 0x00000025001d7c82 */ /* 0x000fc40008000000 */
[----:B------:R-:W-:Y:S02]  /*5c10*/  UIADD3 UR32, UR16, 0x6000, URZ ;  /* 0x0000600010207890 */ /* 0x000fe4000fffe03f */
[----:B------:R-:W-:Y:S02]  /*5c20*/  UIADD3 UR33, UR16, 0x15000, URZ ;  /* 0x0001500010217890 */ /* 0x000fe4000fffe03f */
[----:B------:R-:W-:Y:S02]  /*5c30*/  UIADD3 UR24, UR16, 0x7000, URZ ;  /* 0x0000700010187890 */ /* 0x000fe4000fffe03f */
[----:B------:R-:W-:Y:S01]  /*5c40*/  UIADD3 UR16, UR16, 0x8000, URZ ;  /* 0x0000800010107890 */ /* 0x000fe2000fffe03f */
[----:B------:R-:W-:Y:S02]  /*5c50*/  UMOV UR27, UR35 ;  /* 0x00000023001b7c82 */ /* 0x000fe40008000000 */
[----:B------:R-:W-:Y:S01]  /*5c60*/  UMOV UR25, UR33 ;  /* 0x0000002100197c82 */ /* 0x000fe20008000000 */
[----:B------:R-:W-:Y:S01]  /*5c70*/  UMOV UR18, 0x40 ;  /* 0x0000004000127882 */ /* 0x000fe20000000000 */
[----:B------:R-:W-:Y:S01]  /*5c80*/  UMOV UR20, UR36 ;  /* 0x0000002400147c82 */ /* 0x000fe20008000000 */
[----:B------:R-:W-:Y:S01]  /*5c90*/  UMOV UR21, UR37 ;  /* 0x0000002500157c82 */ /* 0x000fe20008000000 */
[----:B------:R-:W-:Y:S01]  /*5ca0*/  UMOV UR19, UR35 ;  /* 0x0000002300137c82 */ /* 0x000fe20008000000 */
[----:B------:R1:W-:Y:S01]  /*5cb0*/  UTMALDG.4D [UR32], [UR6], desc[UR8] ;  /* 0x00000820060075b4 */ /* 0x0003e20008019000 */
[----:B------:R-:W-:Y:S01]  /*5cc0*/  UMOV UR17, UR33 ;  /* 0x0000002100117c82 */ /* 0x000fe20008000000 */
[----:B------:R1:W-:Y:S01]  /*5cd0*/  UTMALDG.4D [UR24], [UR6], desc[UR8] ;  /* 0x00000818060075b4 */ /* 0x0003e20008019000 */
[----:B------:R1:W-:Y:S02]  /*5ce0*/  UTMALDG.4D [UR16], [UR6], desc[UR8] ;  /* 0x00000810060075b4 */ /* 0x0003e40008019000 */
[----:B-1----:R-:W-:Y:S01]  /*5cf0*/  NOP ;  /* 0x0000000000007918 */ /* 0x002fe20000000000 */
.L_x_65:
[----:B------:R-:W-:Y:S05]  /*5d00*/  BSYNC B0 ;  /* 0x0000000000007941 */ /* 0x000fea0003800000 */
.L_x_64:
[----:B------:R-:W-:Y:S04]  /*5d10*/  BSSY B0, `(.L_x_69) ;  /* 0x0000033000007945 */ /* 0x000fe80003800000 */
[----:B------:R-:W-:Y:S05]  /*5d20*/  @!P3 BRA `(.L_x_70) ;  /* 0x0000000000c4b947 */ /* 0x000fea0003800000 */
[----:B------:R-:W1:Y:S01]  /*5d30*/  S2R R5, SR_CgaCtaId ;  /* 0x0000000000057919 */ /* 0x000e620000008800 */
[----:B------:R-:W-:-:S04]  /*5d40*/  MOV R4, 0x400 ;  /* 0x0000040000047802 */ /* 0x000fc80000000f00 */
[----:B-1----:R-:W-:Y:S02]  /*5d50*/  LEA R8, R5, R4, 0x18 ;  /* 0x0000000405087211 */ /* 0x002fe400078ec0ff */
[----:B------:R-:W-:Y:S02]  /*5d60*/  MOV R5, 0x1 ;  /* 0x0000000100057802 */ /* 0x000fe40000000f00 */
[----:B------:R-:W-:Y:S02]  /*5d70*/  LEA R4, R3, R8, 0x3 ;  /* 0x0000000803047211 */ /* 0x000fe400078e18ff */
[----:B------:R-:W-:-:S04]  /*5d80*/  SHF.L.U32 R5, R5, 0x1f, RZ ;  /* 0x0000001f05057819 */ /* 0x000fc800000006ff */
[----:B------:R-:W1:Y:S02]  /*5d90*/  SYNCS.PHASECHK.TRANS64.TRYWAIT P0, [R4+URZ+0x15060], R5 ;  /* 0x01506005040075a7 */ /* 0x000e64000800017f */
[----:B-1----:R-:W-:Y:S05]  /*5da0*/  @!P0 BRA `(.L_x_71) ;  /* 0x0000001000408947 */ /* 0x002fea0003800000 */
.L_x_99:
        /* <DEDUP_REMOVED lines=8> */
.L_x_72:
[----:B------:R-:W-:-:S04]  /*5e30*/  LOP3.LUT P0, RZ, R6, 0x1f, RZ, 0xc0, !PT ;  /* 0x0000001f06ff7812 */ /* 0x000fc8000780c0ff */
[----:B------:R-:W-:-:S13]  /*5e40*/  PLOP3.LUT P0, PT, P0, P2, PT, 0x2a, 0x0 ;  /* 0x000000000000781c */ /* 0x000fda0000704572 */
[----:B------:R-:W-:Y:S05]  /*5e50*/  @P0 BRA `(.L_x_73) ;  /* 0x0000000000040947 */ /* 0x000fea0003800000 */
[----:B------:R-:W-:Y:S01]  /*5e60*/  BPT.TRAP 0x1 ;  /* 0x000000040000795c */ /* 0x000fe20000300000 */
.L_x_73:
[----:B------:R-:W-:Y:S01]  /*5e70*/  R2UR UR24, R3 ;  /* 0x00000000031872ca */ /* 0x000fe200000e0000 */
[----:B------:R-:W-:Y:S01]  /*5e80*/  ULDC.64 UR6, c[0x0][0x198] ;  /* 0x0000660000067ab9 */ /* 0x000fe20000000a00 */
[----:B------:R-:W-:Y:S01]  /*5e90*/  R2UR UR5, R8 ;  /* 0x00000000080572ca */ /* 0x000fe200000e0000 */
[----:B------:R-:W-:Y:S01]  /*5ea0*/  UIADD3 UR6, UP0, UR6, 0xf0, URZ ;  /* 0x000000f006067890 */ /* 0x000fe2000ff1e03f */
[----:B------:R-:W-:Y:S01]  /*5eb0*/  R2UR UR27, R7 ;  /* 0x00000000071b72ca */ /* 0x000fe200000e0000 */
[----:B------:R-:W-:Y:S01]  /*5ec0*/  UMOV UR8, 0x0 ;  /* 0x0000000000087882 */ /* 0x000fe20000000000 */
[----:B------:R-:W-:Y:S01]  /*5ed0*/  R2UR UR25, R4 ;  /* 0x00000000041972ca */ /* 0x000fe200000e0000 */
[----:B------:R-:W-:Y:S01]  /*5ee0*/  UIADD3.X UR7, URZ, UR7, URZ, UP0, !UPT ;  /* 0x000000073f077290 */ /* 0x000fe200087fe43f */
[----:B------:R-:W-:Y:S01]  /*5ef0*/  UMOV UR9, 0x10000000 ;  /* 0x1000000000097882 */ /* 0x000fe20000000000 */
[----:B------:R-:W-:Y:S01]  /*5f00*/  UMOV UR26, URZ ;  /* 0x0000003f001a7c82 */ /* 0x000fe20008000000 */
[----:B------:R-:W-:Y:S01]  /*5f10*/  UMOV UR28, UR36 ;  /* 0x00000024001c7c82 */ /* 0x000fe20008000000 */
[----:B------:R-:W-:Y:S01]  /*5f20*/  UMOV UR29, UR37 ;  /* 0x00000025001d7c82 */ /* 0x000fe20008000000 */
[----:B------:R-:W-:Y:S01]  /*5f30*/  UMOV UR18, 0x20 ;  /* 0x0000002000127882 */ /* 0x000fe20000000000 */
[----:B------:R-:W-:-:S02]  /*5f40*/  UMOV UR20, UR36 ;  /* 0x0000002400147c82 */ /* 0x000fc40008000000 */
[----:B------:R-:W-:Y:S02]  /*5f50*/  UIMAD UR24, UR24, 0x3000, UR5 ;  /* 0x00003000181878a4 */ /* 0x000fe4000f8e0205 */
[----:B------:R-:W-:Y:S02]  /*5f60*/  UIADD3 UR27, UR11, UR27, URZ ;  /* 0x0000001b0b1b7290 */ /* 0x000fe4000fffe03f */
[----:B------:R-:W-:Y:S02]  /*5f70*/  UIADD3 UR25, UR25, 0x15050, URZ ;  /* 0x0001505019197890 */ /* 0x000fe4000fffe03f */
[----:B------:R-:W-:Y:S02]  /*5f80*/  UIADD3 UR16, UR24, 0x1000, URZ ;  /* 0x0000100018107890 */ /* 0x000fe4000fffe03f */
[----:B------:R-:W-:Y:S01]  /*5f90*/  UIADD3 UR32, UR24, 0x2000, URZ ;  /* 0x0000200018207890 */ /* 0x000fe2000fffe03f */
[----:B------:R-:W-:Y:S02]  /*5fa0*/  UMOV UR21, UR37 ;  /* 0x0000002500157c82 */ /* 0x000fe40008000000 */
[----:B------:R-:W-:Y:S01]  /*5fb0*/  UMOV UR17, UR25 ;  /* 0x0000001900117c82 */ /* 0x000fe20008000000 */
[----:B------:R-:W-:Y:S01]  /*5fc0*/  UMOV UR19, UR27 ;  /* 0x0000001b00137c82 */ /* 0x000fe20008000000 */
[----:B------:R-:W-:Y:S01]  /*5fd0*/  UMOV UR34, 0x40 ;  /* 0x0000004000227882 */ /* 0x000fe20000000000 */
[----:B------:R-:W-:Y:S01]  /*5fe0*/  UMOV UR33, UR25 ;  /* 0x0000001900217c82 */ /* 0x000fe20008000000 */
[----:B------:R1:W-:Y:S01]  /*5ff0*/  UTMALDG.4D [UR24], [UR6], desc[UR8] ;  /* 0x00000818060075b4 */ /* 0x0003e20008019000 */
[----:B------:R-:W-:Y:S01]  /*6000*/  UMOV UR35, UR27 ;  /* 0x0000001b00237c82 */ /* 0x000fe20008000000 */
[----:B------:R1:W-:Y:S01]  /*6010*/  UTMALDG.4D [UR16], [UR6], desc[UR8] ;  /* 0x00000810060075b4 */ /* 0x0003e20008019000 */
[----:B------:R1:W-:Y:S02]  /*6020*/  UTMALDG.4D [UR32], [UR6], desc[UR8] ;  /* 0x00000820060075b4 */ /* 0x0003e40008019000 */
[----:B-1----:R-:W-:Y:S01]  /*6030*/  NOP ;  /* 0x0000000000007918 */ /* 0x002fe20000000000 */
.L_x_70:
[----:B------:R-:W-:Y:S05]  /*6040*/  BSYNC B0 ;  /* 0x0000000000007941 */ /* 0x000fea0003800000 */
.L_x_69:
[----:B------:R-:W-:Y:S01]  /*6050*/  BSSY B0, `(.L_x_74) ;  /* 0x0000035000007945 */ /* 0x000fe20003800000 */
[----:B------:R-:W-:-:S03]  /*6060*/  MOV R8, RZ ;  /* 0x000000ff00087202 */ /* 0x000fc60000000f00 */
[----:B------:R-:W-:Y:S05]  /*6070*/  @!P4 BRA `(.L_x_75) ;  /* 0x0000000000c8c947 */ /* 0x000fea0003800000 */
[----:B------:R-:W1:Y:S01]  /*6080*/  S2R R4, SR_CgaCtaId ;  /* 0x0000000000047919 */ /* 0x000e620000008800 */
[----:B------:R-:W-:-:S04]  /*6090*/  MOV R3, 0x400 ;  /* 0x0000040000037802 */ /* 0x000fc80000000f00 */
[----:B-1----:R-:W-:Y:S01]  /*60a0*/  LEA R5, R4, R3, 0x18 ;  /* 0x0000000304057211 */ /* 0x002fe200078ec0ff */
[----:B------:R-:W-:-:S03]  /*60b0*/  IMAD.MOV.U32 R4, RZ, RZ, 0x1 ;  /* 0x00000001ff047424 */ /* 0x000fc600078e00ff */
[----:B------:R-:W-:Y:S02]  /*60c0*/  LEA R3, R0, R5, 0x3 ;  /* 0x0000000500037211 */ /* 0x000fe400078e18ff */
[----:B------:R-:W-:-:S04]  /*60d0*/  SHF.L.U32 R4, R4, 0x1f, RZ ;  /* 0x0000001f04047819 */ /* 0x000fc800000006ff */
[----:B------:R-:W1:Y:S02]  /*60e0*/  SYNCS.PHASECHK.TRANS64.TRYWAIT P0, [R3+URZ+0x15028], R4 ;  /* 0x01502804030075a7 */ /* 0x000e64000800017f */
[----:B-1----:R-:W-:Y:S05]  /*60f0*/  @!P0 BRA `(.L_x_76) ;  /* 0x0000000c00808947 */ /* 0x002fea0003800000 */
.L_x_100:
        /* <DEDUP_REMOVED lines=8> */
.L_x_77:
[----:B------:R-:W-:-:S04]  /*6180*/  LOP3.LUT P0, RZ, R6, 0x1f, RZ, 0xc0, !PT ;  /* 0x0000001f06ff7812 */ /* 0x000fc8000780c0ff */
[----:B------:R-:W-:-:S13]  /*6190*/  PLOP3.LUT P0, PT, P0, P2, PT, 0x2a, 0x0 ;  /* 0x000000000000781c */ /* 0x000fda0000704572 */
[----:B------:R-:W-:Y:S05]  /*61a0*/  @P0 BRA `(.L_x_78) ;  /* 0x0000000000040947 */ /* 0x000fea0003800000 */
[----:B------:R-:W-:Y:S01]  /*61b0*/  BPT.TRAP 0x1 ;  /* 0x000000040000795c */ /* 0x000fe20000300000 */
.L_x_78:
[C---:B------:R-:W-:Y:S01]  /*61c0*/  IMAD R5, R0.reuse, 0x3000, R5 ;  /* 0x0000300000057824 */ /* 0x040fe200078e0205 */
[----:B------:R-:W-:Y:S01]  /*61d0*/  R2UR UR25, R3 ;  /* 0x00000000031972ca */ /* 0x000fe200000e0000 */
[----:B------:R-:W-:Y:S01]  /*61e0*/  ULDC.64 UR6, c[0x0][0x198] ;  /* 0x0000660000067ab9 */ /* 0x000fe20000000a00 */
[----:B------:R-:W-:Y:S01]  /*61f0*/  UMOV UR27, URZ ;  /* 0x0000003f001b7c82 */ /* 0x000fe20008000000 */
[----:B------:R-:W-:Y:S01]  /*6200*/  UIADD3 UR6, UP0, UR6, 0x2f0, URZ ;  /* 0x000002f006067890 */ /* 0x000fe2000ff1e03f */
[----:B------:R-:W-:Y:S01]  /*6210*/  R2UR UR32, R5 ;  /* 0x00000000052072ca */ /* 0x000fe200000e0000 */
[----:B------:R-:W-:Y:S01]  /*6220*/  UMOV UR8, 0x0 ;  /* 0x0000000000087882 */ /* 0x000fe20000000000 */
[----:B------:R-:W-:Y:S01]  /*6230*/  UMOV UR9, 0x10000000 ;  /* 0x1000000000097882 */ /* 0x000fe20000000000 */
[----:B------:R-:W-:Y:S01]  /*6240*/  UIADD3.X UR7, URZ, UR7, URZ, UP0, !UPT ;  /* 0x000000073f077290 */ /* 0x000fe200087fe43f */
[----:B------:R-:W-:Y:S01]  /*6250*/  IADD3 R0, R0, 0x1, RZ ;  /* 0x0000000100007810 */ /* 0x000fe20007ffe0ff */
[----:B------:R-:W-:Y:S01]  /*6260*/  UMOV UR26, URZ ;  /* 0x0000003f001a7c82 */ /* 0x000fe20008000000 */
[----:B------:R-:W-:Y:S01]  /*6270*/  UMOV UR28, UR36 ;  /* 0x00000024001c7c82 */ /* 0x000fe20008000000 */
[----:B------:R-:W-:Y:S01]  /*6280*/  UMOV UR29, UR37 ;  /* 0x00000025001d7c82 */ /* 0x000fe20008000000 */
[----:B------:R-:W-:Y:S01]  /*6290*/  UMOV UR18, 0x20 ;  /* 0x0000002000127882 */ /* 0x000fe20000000000 */
[----:B------:R-:W-:Y:S01]  /*62a0*/  UIADD3 UR25, UR25, 0x15000, URZ ;  /* 0x0001500019197890 */ /* 0x000fe2000fffe03f */
[----:B------:R-:W-:Y:S01]  /*62b0*/  MOV R8, 0x1 ;  /* 0x0000000100087802 */ /* 0x000fe20000000f00 */
[----:B------:R-:W-:Y:S01]  /*62c0*/  UMOV UR20, UR36 ;  /* 0x0000002400147c82 */ /* 0x000fe20008000000 */
[----:B------:R-:W-:Y:S01]  /*62d0*/  UMOV UR21, UR37 ;  /* 0x0000002500157c82 */ /* 0x000fe20008000000 */
[----:B------:R-:W-:-:S02]  /*62e0*/  UIADD3 UR24, UR32, 0x6000, URZ ;  /* 0x0000600020187890 */ /* 0x000fc4000fffe03f */
[----:B------:R-:W-:Y:S02]  /*62f0*/  UIADD3 UR16, UR32, 0x7000, URZ ;  /* 0x0000700020107890 */ /* 0x000fe4000fffe03f */
[----:B------:R-:W-:Y:S01]  /*6300*/  UIADD3 UR32, UR32, 0x8000, URZ ;  /* 0x0000800020207890 */ /* 0x000fe2000fffe03f */
[----:B------:R-:W-:Y:S01]  /*6310*/  UMOV UR19, UR27 ;  /* 0x0000001b00137c82 */ /* 0x000fe20008000000 */
[----:B------:R-:W-:Y:S01]  /*6320*/  UMOV UR17, UR25 ;  /* 0x0000001900117c82 */ /* 0x000fe20008000000 */
[----:B------:R-:W-:Y:S01]  /*6330*/  UMOV UR34, 0x40 ;  /* 0x0000004000227882 */ /* 0x000fe20000000000 */
[----:B------:R-:W-:Y:S01]  /*6340*/  UMOV UR35, UR27 ;  /* 0x0000001b00237c82 */ /* 0x000fe20008000000 */
[----:B------:R1:W-:Y:S01]  /*6350*/  UTMALDG.4D [UR24], [UR6], desc[UR8] ;  /* 0x00000818060075b4 */ /* 0x0003e20008019000 */
[----:B------:R-:W-:Y:S01]  /*6360*/  UMOV UR33, UR25 ;  /* 0x0000001900217c82 */ /* 0x000fe20008000000 */
[----:B------:R1:W-:Y:S02]  /*6370*/  UTMALDG.4D [UR16], [UR6], desc[UR8] ;  /* 0x00000810060075b4 */ /* 0x0003e40008019000 */
[----:B------:R1:W-:Y:S02]  /*6380*/  UTMALDG.4D [UR32], [UR6], desc[UR8] ;  /* 0x00000820060075b4 */ /* 0x0003e40008019000 */
[----:B-1----:R-:W-:Y:S01]  /*6390*/  NOP ;  /* 0x0000000000007918 */ /* 0x002fe20000000000 */
.L_x_75:
[----:B------:R-:W-:Y:S05]  /*63a0*/  BSYNC B0 ;  /* 0x0000000000007941 */ /* 0x000fea0003800000 */
.L_x_74:
[----:B------:R-:W-:-:S13]  /*63b0*/  ISETP.GE.AND P0, PT, R2, 0x41, PT ;  /* 0x000000410200780c */ /* 0x000fda0003f06270 */
[----:B------:R-:W-:Y:S05]  /*63c0*/  @!P0 EXIT ;  /* 0x000000000000894d */ /* 0x000fea0003800000 */
[----:B------:R-:W-:Y:S01]  /*63d0*/  VIADD R2, R2, 0x3f ;  /* 0x0000003f02027836 */ /* 0x000fe20000000000 */
[----:B------:R-:W-:Y:S01]  /*63e0*/  LOP3.LUT P0, RZ, R6, 0x1f, RZ, 0xc0, !PT ;  /* 0x0000001f06ff7812 */ /* 0x000fe2000780c0ff */
[----:B------:R-:W-:Y:S03]  /*63f0*/  BSSY B0, `(.L_x_79) ;  /* 0x0000076000007945 */ /* 0x000fe60003800000 */
[----:B------:R-:W-:Y:S02]  /*6400*/  SHF.R.S32.HI R3, RZ, 0x1f, R2 ;  /* 0x0000001fff037819 */ /* 0x000fe40000011402 */
[----:B------:R-:W-:Y:S02]  /*6410*/  PLOP3.LUT P0, PT, P0, P2, PT, 0x2a, 0x0 ;  /* 0x000000000000781c */ /* 0x000fe40000704572 */
[----:B------:R-:W-:Y:S02]  /*6420*/  LEA.HI R3, R3, R2, RZ, 0x6 ;  /* 0x0000000203037211 */ /* 0x000fe400078f30ff */
[----:B------:R-:W-:-:S02]  /*6430*/  MOV R2, UR4 ;  /* 0x0000000400027c02 */ /* 0x000fc40008000f00 */
[----:B------:R-:W-:Y:S02]  /*6440*/  SHF.R.S32.HI R3, RZ, 0x6, R3 ;  /* 0x00000006ff037819 */ /* 0x000fe40000011403 */
[----:B------:R-:W-:Y:S02]  /*6450*/  LOP3.LUT R2, R2, 0x2, RZ, 0xfc, !PT ;  /* 0x0000000202027812 */ /* 0x000fe400078efcff */
[----:B------:R-:W-:Y:S02]  /*6460*/  SHF.L.U32 R4, R3, 0x1, RZ ;  /* 0x0000000103047819 */ /* 0x000fe400000006ff */
[----:B------:R-:W-:-:S07]  /*6470*/  MOV R3, 0x1 ;  /* 0x0000000100037802 */ /* 0x000fce0000000f00 */
.L_x_90:
[----:B------:R-:W-:Y:S04]  /*6480*/  BSSY B1, `(.L_x_80) ;  /* 0x0000033000017945 */ /* 0x000fe80003800000 */
[----:B------:R-:W-:Y:S05]  /*6490*/  @!P3 BRA `(.L_x_81) ;  /* 0x0000000000c4b947 */ /* 0x000fea0003800000 */
[----:B------:R-:W1:Y:S01]  /*64a0*/  S2R R6, SR_CgaCtaId ;  /* 0x0000000000067919 */ /* 0x000e620000008800 */
[----:B------:R-:W-:-:S04]  /*64b0*/  MOV R5, 0x400 ;  /* 0x0000040000057802 */ /* 0x000fc80000000f00 */
[----:B-1----:R-:W-:Y:S02]  /*64c0*/  LEA R7, R6, R5, 0x18 ;  /* 0x0000000506077211 */ /* 0x002fe400078ec0ff */
[----:B------:R-:W-:Y:S02]  /*64d0*/  SHF.L.U32 R5, R3, 0x1f, RZ ;  /* 0x0000001f03057819 */ /* 0x000fe400000006ff */
[----:B------:R-:W-:-:S04]  /*64e0*/  LEA R6, R0, R7, 0x3 ;  /* 0x0000000700067211 */ /* 0x000fc800078e18ff */
[----:B------:R-:W1:Y:S02]  /*64f0*/  SYNCS.PHASECHK.TRANS64.TRYWAIT P4, [R6+URZ+0x15028], R5 ;  /* 0x01502805060075a7 */ /* 0x000e64000808017f */
[----:B-1----:R-:W-:Y:S05]  /*6500*/  @!P4 BRA `(.L_x_82) ;  /* 0x000000080090c947 */ /* 0x002fea0003800000 */
.L_x_101:
[----:B-1----:R-:W-:-:S04]  /*6510*/  @P2 IMAD.MOV.U32 R5, RZ, RZ, 0x3000 ;  /* 0x00003000ff052424 */ /* 0x002fc800078e00ff */
[----:B------:R1:W-:Y:S02]  /*6520*/  @P2 SYNCS.ARRIVE.TRANS64 RZ, [R6+URZ+0x15000], R5 ;  /* 0x0150000506ff29a7 */ /* 0x0003e4000800003f */
[----:B-1----:R-:W-:-:S04]  /*6530*/  PRMT R5, R2, 0x9910, RZ ;  /* 0x0000991002057816 */ /* 0x002fc800000000ff */
[----:B------:R-:W-:-:S13]  /*6540*/  ISETP.NE.AND P4, PT, R5, 0x2, PT ;  /* 0x000000020500780c */ /* 0x000fda0003f85270 */
[----:B------:R-:W-:Y:S05]  /*6550*/  @P4 BRA `(.L_x_83) ;  /* 0x0000000000044947 */ /* 0x000fea0003800000 */
[----:B------:R-:W-:Y:S01]  /*6560*/  BPT.TRAP 0x1 ;  /* 0x000000040000795c */ /* 0x000fe20000300000 */
.L_x_83:
[----:B------:R-:W-:Y:S05]  /*6570*/  @P0 BRA `(.L_x_84) ;  /* 0x0000000000040947 */ /* 0x000fea0003800000 */
[----:B------:R-:W-:Y:S01]  /*6580*/  BPT.TRAP 0x1 ;  /* 0x000000040000795c */ /* 0x000fe20000300000 */
.L_x_84:
[----:B------:R-:W-:Y:S01]  /*6590*/  IMAD R7, R0, 0x3000, R7 ;  /* 0x0000300000077824 */ /* 0x000fe200078e0207 */
[----:B------:R-:W-:Y:S01]  /*65a0*/  R2UR UR33, R6 ;  /* 0x00000000062172ca */ /* 0x000fe200000e0000 */
[----:B------:R-:W-:Y:S01]  /*65b0*/  ULDC.64 UR6, c[0x0][0x198] ;  /* 0x0000660000067ab9 */ /* 0x000fe20000000a00 */
[----:B------:R-:W-:Y:S01]  /*65c0*/  R2UR UR35, R8 ;  /* 0x00000000082372ca */ /* 0x000fe200000e0000 */
[----:B------:R-:W-:Y:S01]  /*65d0*/  UIADD3 UR6, UP0, UR6, 0x1f0, URZ ;  /* 0x000001f006067890 */ /* 0x000fe2000ff1e03f */
[----:B------:R-:W-:Y:S01]  /*65e0*/  R2UR UR16, R7 ;  /* 0x00000000071072ca */ /* 0x000fe200000e0000 */
[----:B------:R-:W-:Y:S01]  /*65f0*/  UMOV UR8, 0x0 ;  /* 0x0000000000087882 */ /* 0x000fe20000000000 */
[----:B------:R-:W-:Y:S01]  /*6600*/  UMOV UR9, 0x10000000 ;  /* 0x1000000000097882 */ /* 0x000fe20000000000 */
[----:B------:R-:W-:Y:S01]  /*6610*/  UIADD3.X UR7, URZ, UR7, URZ, UP0, !UPT ;  /* 0x000000073f077290 */ /* 0x000fe200087fe43f */
[----:B------:R-:W-:Y:S01]  /*6620*/  IADD3 R5, R0, 0x1, RZ ;  /* 0x0000000100057810 */ /* 0x000fe20007ffe0ff */
[----:B------:R-:W-:Y:S01]  /*6630*/  UMOV UR34, URZ ;  /* 0x0000003f00227c82 */ /* 0x000fe20008000000 */
[----:B------:R-:W-:Y:S01]  /*6640*/  UMOV UR26, 0x20 ;  /* 0x00000020001a7882 */ /* 0x000fe20000000000 */
[----:B------:R-:W-:Y:S01]  /*6650*/  UMOV UR28, UR36 ;  /* 0x00000024001c7c82 */ /* 0x000fe20008000000 */
[----:B------:R-:W-:Y:S01]  /*6660*/  UMOV UR29, UR37 ;  /* 0x00000025001d7c82 */ /* 0x000fe20008000000 */
[----:B------:R-:W-:Y:S01]  /*6670*/  UIADD3 UR33, UR33, 0x15000, URZ ;  /* 0x0001500021217890 */ /* 0x000fe2000fffe03f */
[----:B------:R-:W-:Y:S01]  /*6680*/  ISETP.NE.AND P4, PT, R5, 0x5, PT ;  /* 0x000000050500780c */ /* 0x000fe20003f85270 */
[----:B------:R-:W-:-:S02]  /*6690*/  USHF.L.U32 UR35, UR35, 0x6, URZ ;  /* 0x0000000623237899 */ /* 0x000fc4000800063f */
[----:B------:R-:W-:Y:S01]  /*66a0*/  UIADD3 UR32, UR16, 0x6000, URZ ;  /* 0x0000600010207890 */ /* 0x000fe2000fffe03f */
[----:B------:R-:W-:Y:S01]  /*66b0*/  SEL R0, RZ, 0x1, P4 ;  /* 0x00000001ff007807 */ /* 0x000fe20002000000 */
[----:B------:R-:W-:Y:S02]  /*66c0*/  UIADD3 UR24, UR16, 0x7000, URZ ;  /* 0x0000700010187890 */ /* 0x000fe4000fffe03f */
[----:B------:R-:W-:Y:S01]  /*66d0*/  UIADD3 UR16, UR16, 0x8000, URZ ;  /* 0x0000800010107890 */ /* 0x000fe2000fffe03f */
[----:B------:R-:W-:Y:S01]  /*66e0*/  LOP3.LUT R3, R3, R0, RZ, 0x3c, !PT ;  /* 0x0000000003037212 */ /* 0x000fe200078e3cff */
[----:B------:R-:W-:Y:S01]  /*66f0*/  UMOV UR25, UR33 ;  /* 0x0000002100197c82 */ /* 0x000fe20008000000 */
[----:B------:R-:W-:Y:S01]  /*6700*/  UMOV UR27, UR35 ;  /* 0x00000023001b7c82 */ /* 0x000fe20008000000 */
[----:B------:R-:W-:Y:S01]  /*6710*/  UMOV UR18, 0x40 ;  /* 0x0000004000127882 */ /* 0x000fe20000000000 */
[----:B------:R-:W-:Y:S01]  /*6720*/  UMOV UR20, UR36 ;  /* 0x0000002400147c82 */ /* 0x000fe20008000000 */
[----:B------:R-:W-:Y:S01]  /*6730*/  UMOV UR21, UR37 ;  /* 0x0000002500157c82 */ /* 0x000fe20008000000 */
[----:B------:R-:W-:Y:S01]  /*6740*/  UMOV UR17, UR33 ;  /* 0x0000002100117c82 */ /* 0x000fe20008000000 */
[----:B------:R-:W-:Y:S01]  /*6750*/  UMOV UR19, UR35 ;  /* 0x0000002300137c82 */ /* 0x000fe20008000000 */
[----:B------:R1:W-:Y:S01]  /*6760*/  UTMALDG.4D [UR32], [UR6], desc[UR8] ;  /* 0x00000820060075b4 */ /* 0x0003e20008019000 */
[----:B------:R-:W-:Y:S01]  /*6770*/  SEL R0, R5, RZ, P4 ;  /* 0x000000ff05007207 */ /* 0x000fe20002000000 */
[----:B------:R1:W-:Y:S01]  /*6780*/  UTMALDG.4D [UR24], [UR6], desc[UR8] ;  /* 0x00000818060075b4 */ /* 0x0003e20008019000 */
[----:B------:R1:W-:Y:S02]  /*6790*/  UTMALDG.4D [UR16], [UR6], desc[UR8] ;  /* 0x00000810060075b4 */ /* 0x0003e40008019000 */
[----:B-1----:R-:W-:-:S03]  /*67a0*/  NOP ;  /* 0x0000000000007918 */ /* 0x002fc60000000000 */
.L_x_81:
[----:B------:R-:W-:Y:S05]  /*67b0*/  BSYNC B1 ;  /* 0x0000000000017941 */ /* 0x000fea0003800000 */
.L_x_80:
[----:B------:R-:W-:Y:S01]  /*67c0*/  ISETP.LT.OR P4, PT, R4, 0x4, !P3 ;  /* 0x000000040400780c */ /* 0x000fe20005f81670 */
[----:B------:R-:W-:-:S12]  /*67d0*/  BSSY B1, `(.L_x_85) ;  /* 0x0000034000017945 */ /* 0x000fd80003800000 */
[----:B------:R-:W-:Y:S05]  /*67e0*/  @P4 BRA `(.L_x_86) ;  /* 0x0000000000c84947 */ /* 0x000fea0003800000 */
[----:B------:R-:W1:Y:S01]  /*67f0*/  S2R R6, SR_CgaCtaId ;  /* 0x0000000000067919 */ /* 0x000e620000008800 */
[----:B------:R-:W-:Y:S02]  /*6800*/  MOV R5, 0x400 ;  /* 0x0000040000057802 */ /* 0x000fe40000000f00 */
[----:B------:R-:W-:Y:S02]  /*6810*/  SHF.L.U32 R7, R3, 0x1f, RZ ;  /* 0x0000001f03077819 */ /* 0x000fe400000006ff */
[----:B-1----:R-:W-:-:S04]  /*6820*/  LEA R5, R6, R5, 0x18 ;  /* 0x0000000506057211 */ /* 0x002fc800078ec0ff */
[----:B------:R-:W-:-:S04]  /*6830*/  LEA R6, R0, R5, 0x3 ;  /* 0x0000000500067211 */ /* 0x000fc800078e18ff */
[----:B------:R-:W1:Y:S02]  /*6840*/  SYNCS.PHASECHK.TRANS64.TRYWAIT P4, [R6+URZ+0x15028], R7 ;  /* 0x01502807060075a7 */ /* 0x000e64000808017f */
[----:B-1----:R-:W-:Y:S05]  /*6850*/  @!P4 BRA `(.L_x_87) ;  /* 0x0000000400d0c947 */ /* 0x002fea0003800000 */
.L_x_102:
[----:B-1----:R-:W-:-:S04]  /*6860*/  @P1 MOV R7, 0x3000 ;  /* 0x0000300000071802 */ /* 0x002fc80000000f00 */
[----:B------:R1:W-:Y:S02]  /*6870*/  @P1 SYNCS.ARRIVE.TRANS64 RZ, [R6+URZ+0x15000], R7 ;  /* 0x0150000706ff19a7 */ /* 0x0003e4000800003f */
[----:B-1----:R-:W-:-:S04]  /*6880*/  PRMT R7, R2, 0x9910, RZ ;  /* 0x0000991002077816 */ /* 0x002fc800000000ff */
[----:B------:R-:W-:-:S13]  /*6890*/  ISETP.NE.AND P4, PT, R7, 0x2, PT ;  /* 0x000000020700780c */ /* 0x000fda0003f85270 */
[----:B------:R-:W-:Y:S05]  /*68a0*/  @P4 BRA `(.L_x_88) ;  /* 0x0000000000044947 */ /* 0x000fea0003800000 */
[----:B------:R-:W-:Y:S01]  /*68b0*/  BPT.TRAP 0x1 ;  /* 0x000000040000795c */ /* 0x000fe20000300000 */
.L_x_88:
[----:B------:R-:W-:Y:S05]  /*68c0*/  @P0 BRA `(.L_x_89) ;  /* 0x0000000000040947 */ /* 0x000fea0003800000 */
[----:B------:R-:W-:Y:S01]  /*68d0*/  BPT.TRAP 0x1 ;  /* 0x000000040000795c */ /* 0x000fe20000300000 */
.L_x_89:
        /* <DEDUP_REMOVED lines=16> */
[----:B------:R-:W-:Y:S01]  /*69e0*/  USHF.L.U32 UR35, UR35, 0x6, URZ ;  /* 0x0000000623237899 */ /* 0x000fe2000800063f */
[----:B------:R-:W-:Y:S01]  /*69f0*/  VIADD R8, R8, 0x1 ;  /* 0x0000000108087836 */ /* 0x000fe20000000000 */
[----:B------:R-:W-:Y:S01]  /*6a00*/  UIADD3 UR32, UR16, 0x6000, URZ ;  /* 0x0000600010207890 */ /* 0x000fe2000fffe03f */
[----:B------:R-:W-:Y:S01]  /*6a10*/  SEL R6, RZ, 0x1, P4 ;  /* 0x00000001ff067807 */ /* 0x000fe20002000000 */
[----:B------:R-:W-:Y:S01]  /*6a20*/  UIADD3 UR24, UR16, 0x7000, URZ ;  /* 0x0000700010187890 */ /* 0x000fe2000fffe03f */
[----:B------:R-:W-:Y:S01]  /*6a30*/  SEL R0, R0, RZ, P4 ;  /* 0x000000ff00007207 */ /* 0x000fe20002000000 */
        /* <DEDUP_REMOVED lines=13> */
.L_x_86:
[----:B------:R-:W-:Y:S05]  /*6b10*/  BSYNC B1 ;  /* 0x0000000000017941 */ /* 0x000fea0003800000 */
.L_x_85:
[C---:B------:R-:W-:Y:S02]  /*6b20*/  ISETP.GT.AND P4, PT, R4.reuse, 0x4, PT ;  /* 0x000000040400780c */ /* 0x040fe40003f84270 */
[----:B------:R-:W-:-:S11]  /*6b30*/  IADD3 R4, R4, -0x2, RZ ;  /* 0xfffffffe04047810 */ /* 0x000fd60007ffe0ff */
[----:B------:R-:W-:Y:S05]  /*6b40*/  @P4 BRA `(.L_x_90) ;  /* 0xfffffff8004c4947 */ /* 0x000fea000383ffff */
[----:B------:R-:W-:Y:S05]  /*6b50*/  BSYNC B0 ;  /* 0x0000000000007941 */ /* 0x000fea0003800000 */
.L_x_79:
[----:B------:R-:W-:Y:S05]  /*6b60*/  EXIT ;  /* 0x000000000000794d */ /* 0x000fea0003800000 */
.L_x_15:
[----:B--2---:R-:W-:-:S04]  /*6b70*/  MOV R3, UR7 ;  /* 0x0000000700037c02 */ /* 0x004fc80008000f00 */
[----:B------:R2:W3:Y:S03]  /*6b80*/  SYNCS.PHASECHK.TRANS64.TRYWAIT P1, [R3+URZ+0x15050], R0 ;  /* 0x01505000030075a7 */ /* 0x0004e6000802017f */
[----:B---3--:R-:W-:Y:S05]  /*6b90*/  @!P1 NANOSLEEP.SYNCS 0x989680 ;  /* 0x009896800000995d */ /* 0x008fea0003900000 */
[----:B------:R-:W3:Y:S02]  /*6ba0*/  @!P1 SYNCS.PHASECHK.TRANS64 P1, [R3+URZ+0x15050], R0 ;  /* 0x01505000030095a7 */ /* 0x000ee4000802007f */
[----:B---3--:R-:W-:Y:S05]  /*6bb0*/  @!P1 BRA `(.L_x_15) ;  /* 0xfffffffc00ec9947 */ /* 0x008fea000383ffff */
[----:B------:R-:W-:Y:S05]  /*6bc0*/  BRA `(.L_x_91) ;  /* 0xffffffa000607947 */ /* 0x000fea000383ffff */
.L_x_17:
[----:B--2---:R-:W-:-:S04]  /*6bd0*/  MOV R3, UR36 ;  /* 0x0000002400037c02 */ /* 0x004fc80008000f00 */
[----:B------:R2:W3:Y:S03]  /*6be0*/  SYNCS.PHASECHK.TRANS64.TRYWAIT P1, [R3+URZ+0x15000], R56 ;  /* 0x01500038030075a7 */ /* 0x0004e6000802017f */
[----:B---3--:R-:W-:Y:S05]  /*6bf0*/  @!P1 NANOSLEEP.SYNCS 0x989680 ;  /* 0x009896800000995d */ /* 0x008fea0003900000 */
[----:B------:R-:W3:Y:S02]  /*6c00*/  @!P1 SYNCS.PHASECHK.TRANS64 P1, [R3+URZ+0x15000], R56 ;  /* 0x01500038030095a7 */ /* 0x000ee4000802007f */
[----:B---3--:R-:W-:Y:S05]  /*6c10*/  @!P1 BRA `(.L_x_17) ;  /* 0xfffffffc00ec9947 */ /* 0x008fea000383ffff */
[----:B------:R-:W-:Y:S05]  /*6c20*/  BRA `(.L_x_92) ;  /* 0xffffffa0005c7947 */ /* 0x000fea000383ffff */
.L_x_18:
[----:B--2---:R-:W-:-:S04]  /*6c30*/  MOV R3, UR10 ;  /* 0x0000000a00037c02 */ /* 0x004fc80008000f00 */
[----:B------:R2:W3:Y:S03]  /*6c40*/  SYNCS.PHASECHK.TRANS64.TRYWAIT P1, [R3+URZ], R0 ;  /* 0x00000000030075a7 */ /* 0x0004e6000802017f */
[----:B---3--:R-:W-:Y:S05]  /*6c50*/  @!P1 NANOSLEEP.SYNCS 0x989680 ;  /* 0x009896800000995d */ /* 0x008fea0003900000 */
[----:B------:R-:W3:Y:S02]  /*6c60*/  @!P1 SYNCS.PHASECHK.TRANS64 P1, [R3+URZ], R0 ;  /* 0x00000000030095a7 */ /* 0x000ee4000802007f */
[----:B---3--:R-:W-:Y:S05]  /*6c70*/  @!P1 BRA `(.L_x_18) ;  /* 0xfffffffc00ec9947 */ /* 0x008fea000383ffff */
[----:B------:R-:W-:Y:S05]  /*6c80*/  BRA `(.L_x_93) ;  /* 0xffffffa000687947 */ /* 0x000fea000383ffff */
.L_x_20:
[----:B-1----:R-:W-:-:S04]  /*6c90*/  IMAD.U32 R5, RZ, RZ, UR36 ;  /* 0x00000024ff057e24 */ /* 0x002fc8000f8e00ff */
[----:B------:R1:W2:Y:S03]  /*6ca0*/  SYNCS.PHASECHK.TRANS64.TRYWAIT P1, [R5+URZ+0x15008], R56 ;  /* 0x01500838050075a7 */ /* 0x0002a6000802017f */
[----:B--2---:R-:W-:Y:S05]  /*6cb0*/  @!P1 NANOSLEEP.SYNCS 0x989680 ;  /* 0x009896800000995d */ /* 0x004fea0003900000 */
[----:B------:R-:W2:Y:S02]  /*6cc0*/  @!P1 SYNCS.PHASECHK.TRANS64 P1, [R5+URZ+0x15008], R56 ;  /* 0x01500838050095a7 */ /* 0x000ea4000802007f */
[----:B--2---:R-:W-:Y:S05]  /*6cd0*/  @!P1 BRA `(.L_x_20) ;  /* 0xfffffffc00ec9947 */ /* 0x004fea000383ffff */
[----:B------:R-:W-:Y:S05]  /*6ce0*/  BRA `(.L_x_94) ;  /* 0xffffffb400207947 */ /* 0x000fea000383ffff */
.L_x_25:
[----:B-1----:R-:W-:-:S04]  /*6cf0*/  MOV R4, UR10 ;  /* 0x0000000a00047c02 */ /* 0x002fc80008000f00 */
[----:B------:R1:W2:Y:S03]  /*6d00*/  SYNCS.PHASECHK.TRANS64.TRYWAIT P2, [R4+URZ+0x15000], R3 ;  /* 0x01500003040075a7 */ /* 0x0002a6000804017f */
[----:B--2---:R-:W-:Y:S05]  /*6d10*/  @!P2 NANOSLEEP.SYNCS 0x989680 ;  /* 0x009896800000a95d */ /* 0x004fea0003900000 */
[----:B------:R-:W2:Y:S02]  /*6d20*/  @!P2 SYNCS.PHASECHK.TRANS64 P2, [R4+URZ+0x15000], R3 ;  /* 0x015000030400a5a7 */ /* 0x000ea4000804007f */
[----:B--2---:R-:W-:Y:S05]  /*6d30*/  @!P2 BRA `(.L_x_25) ;  /* 0xfffffffc00eca947 */ /* 0x004fea000383ffff */
[----:B------:R-:W-:Y:S05]  /*6d40*/  BRA `(.L_x_95) ;  /* 0xffffffb400cc7947 */ /* 0x000fea000383ffff */
.L_x_29:
[----:B-1----:R-:W-:-:S04]  /*6d50*/  MOV R8, UR7 ;  /* 0x0000000700087c02 */ /* 0x002fc80008000f00 */
[----:B------:R1:W2:Y:S03]  /*6d60*/  SYNCS.PHASECHK.TRANS64.TRYWAIT P2, [R8+URZ+0x15000], R9 ;  /* 0x01500009080075a7 */ /* 0x0002a6000804017f */
[----:B--2---:R-:W-:Y:S05]  /*6d70*/  @!P2 NANOSLEEP.SYNCS 0x989680 ;  /* 0x009896800000a95d */ /* 0x004fea0003900000 */
[----:B------:R-:W2:Y:S02]  /*6d80*/  @!P2 SYNCS.PHASECHK.TRANS64 P2, [R8+URZ+0x15000], R9 ;  /* 0x015000090800a5a7 */ /* 0x000ea4000804007f */
[----:B--2---:R-:W-:Y:S05]  /*6d90*/  @!P2 BRA `(.L_x_29) ;  /* 0xfffffffc00eca947 */ /* 0x004fea000383ffff */
[----:B------:R-:W-:Y:S05]  /*6da0*/  BRA `(.L_x_28) ;  /* 0xffffffcc004c7947 */ /* 0x000fea000383ffff */
.L_x_45:
[----:B-1----:R-:W-:-:S04]  /*6db0*/  MOV R3, UR4 ;  /* 0x0000000400037c02 */ /* 0x002fc80008000f00 */
[----:B------:R1:W2:Y:S03]  /*6dc0*/  SYNCS.PHASECHK.TRANS64.TRYWAIT P0, [R3+URZ+0x15098], R0 ;  /* 0x01509800030075a7 */ /* 0x0002a6000800017f */
[----:B--2---:R-:W-:Y:S05]  /*6dd0*/  @!P0 NANOSLEEP.SYNCS 0x989680 ;  /* 0x009896800000895d */ /* 0x004fea0003900000 */
[----:B------:R-:W2:Y:S02]  /*6de0*/  @!P0 SYNCS.PHASECHK.TRANS64 P0, [R3+URZ+0x15098], R0 ;  /* 0x01509800030085a7 */ /* 0x000ea4000800007f */
[----:B--2---:R-:W-:Y:S05]  /*6df0*/  @!P0 BRA `(.L_x_45) ;  /* 0xfffffffc00ec8947 */ /* 0x004fea000383ffff */
[----:B------:R-:W-:Y:S05]  /*6e00*/  BRA `(.L_x_96) ;  /* 0xffffffd400a87947 */ /* 0x000fea000383ffff */
.L_x_61:
[----:B--2---:R2:W4:Y:S02]  /*6e10*/  SYNCS.PHASECHK.TRANS64.TRYWAIT P0, [R3+URZ+0x15060], R2 ;  /* 0x01506002030075a7 */ /* 0x004524000800017f */
[----:B----4-:R-:W-:Y:S05]  /*6e20*/  @!P0 NANOSLEEP.SYNCS 0x989680 ;  /* 0x009896800000895d */ /* 0x010fea0003900000 */
[----:B------:R-:W4:Y:S02]  /*6e30*/  @!P0 SYNCS.PHASECHK.TRANS64 P0, [R3+URZ+0x15060], R2 ;  /* 0x01506002030085a7 */ /* 0x000f24000800007f */
[----:B----4-:R-:W-:Y:S05]  /*6e40*/  @!P0 BRA `(.L_x_61) ;  /* 0xfffffffc00f08947 */ /* 0x010fea000383ffff */
[----:B------:R-:W-:Y:S05]  /*6e50*/  BRA `(.L_x_97) ;  /* 0xffffffe800447947 */ /* 0x000fea000383ffff */
.L_x_66:
[----:B-1----:R1:W2:Y:S02]  /*6e60*/  SYNCS.PHASECHK.TRANS64.TRYWAIT P0, [R0+URZ+0x15028], R5 ;  /* 0x01502805000075a7 */ /* 0x0022a4000800017f */
[----:B--2---:R-:W-:Y:S05]  /*6e70*/  @!P0 NANOSLEEP.SYNCS 0x989680 ;  /* 0x009896800000895d */ /* 0x004fea0003900000 */
[----:B------:R-:W2:Y:S02]  /*6e80*/  @!P0 SYNCS.PHASECHK.TRANS64 P0, [R0+URZ+0x15028], R5 ;  /* 0x01502805000085a7 */ /* 0x000ea4000800007f */
[----:B--2---:R-:W-:Y:S05]  /*6e90*/  @!P0 BRA `(.L_x_66) ;  /* 0xfffffffc00f08947 */ /* 0x004fea000383ffff */
[----:B------:R-:W-:Y:S05]  /*6ea0*/  BRA `(.L_x_98) ;  /* 0xffffffe800f87947 */ /* 0x000fea000383ffff */
.L_x_71:
[----:B-1----:R1:W2:Y:S02]  /*6eb0*/  SYNCS.PHASECHK.TRANS64.TRYWAIT P0, [R4+URZ+0x15060], R5 ;  /* 0x01506005040075a7 */ /* 0x0022a4000800017f */
[----:B--2---:R-:W-:Y:S05]  /*6ec0*/  @!P0 NANOSLEEP.SYNCS 0x989680 ;  /* 0x009896800000895d */ /* 0x004fea0003900000 */
[----:B------:R-:W2:Y:S02]  /*6ed0*/  @!P0 SYNCS.PHASECHK.TRANS64 P0, [R4+URZ+0x15060], R5 ;  /* 0x01506005040085a7 */ /* 0x000ea4000800007f */
[----:B--2---:R-:W-:Y:S05]  /*6ee0*/  @!P0 BRA `(.L_x_71) ;  /* 0xfffffffc00f08947 */ /* 0x004fea000383ffff */
[----:B------:R-:W-:Y:S05]  /*6ef0*/  BRA `(.L_x_99) ;  /* 0xffffffec00ac7947 */ /* 0x000fea000383ffff */
.L_x_76:
[----:B-1----:R1:W2:Y:S02]  /*6f00*/  SYNCS.PHASECHK.TRANS64.TRYWAIT P0, [R3+URZ+0x15028], R4 ;  /* 0x01502804030075a7 */ /* 0x0022a4000800017f */
[----:B--2---:R-:W-:Y:S05]  /*6f10*/  @!P0 NANOSLEEP.SYNCS 0x989680 ;  /* 0x009896800000895d */ /* 0x004fea0003900000 */
[----:B------:R-:W2:Y:S02]  /*6f20*/  @!P0 SYNCS.PHASECHK.TRANS64 P0, [R3+URZ+0x15028], R4 ;  /* 0x01502804030085a7 */ /* 0x000ea4000800007f */
[----:B--2---:R-:W-:Y:S05]  /*6f30*/  @!P0 BRA `(.L_x_76) ;  /* 0xfffffffc00f08947 */ /* 0x004fea000383ffff */
[----:B------:R-:W-:Y:S05]  /*6f40*/  BRA `(.L_x_100) ;  /* 0xfffffff0006c7947 */ /* 0x000fea000383ffff */
.L_x_82:
[----:B-1----:R1:W2:Y:S02]  /*6f50*/  SYNCS.PHASECHK.TRANS64.TRYWAIT P4, [R6+URZ+0x15028], R5 ;  /* 0x01502805060075a7 */ /* 0x0022a4000808017f */
[----:B--2---:R-:W-:Y:S05]  /*6f60*/  @!P4 NANOSLEEP.SYNCS 0x989680 ;  /* 0x009896800000c95d */ /* 0x004fea0003900000 */
[----:B------:R-:W2:Y:S02]  /*6f70*/  @!P4 SYNCS.PHASECHK.TRANS64 P4, [R6+URZ+0x15028], R5 ;  /* 0x015028050600c5a7 */ /* 0x000ea4000808007f */
[----:B--2---:R-:W-:Y:S05]  /*6f80*/  @!P4 BRA `(.L_x_82) ;  /* 0xfffffffc00f0c947 */ /* 0x004fea000383ffff */
[----:B------:R-:W-:Y:S05]  /*6f90*/  BRA `(.L_x_101) ;  /* 0xfffffff4005c7947 */ /* 0x000fea000383ffff */
.L_x_87:
[----:B-1----:R1:W2:Y:S02]  /*6fa0*/  SYNCS.PHASECHK.TRANS64.TRYWAIT P4, [R6+URZ+0x15028], R7 ;  /* 0x01502807060075a7 */ /* 0x0022a4000808017f */
[----:B--2---:R-:W-:Y:S05]  /*6fb0*/  @!P4 NANOSLEEP.SYNCS 0x989680 ;  /* 0x009896800000c95d */ /* 0x004fea0003900000 */
[----:B------:R-:W2:Y:S02]  /*6fc0*/  @!P4 SYNCS.PHASECHK.TRANS64 P4, [R6+URZ+0x15028], R7 ;  /* 0x015028070600c5a7 */ /* 0x000ea4000808007f */
[----:B--2---:R-:W-:Y:S05]  /*6fd0*/  @!P4 BRA `(.L_x_87) ;  /* 0xfffffffc00f0c947 */ /* 0x004fea000383ffff */
[----:B------:R-:W-:Y:S05]  /*6fe0*/  BRA `(.L_x_102) ;  /* 0xfffffff8001c7947 */ /* 0x000fea000383ffff */
        .weak           $__internal_0_$__cuda_sm20_rcp_rn_f32_slowpath
        .type           $__internal_0_$__cuda_sm20_rcp_rn_f32_slowpath,@function
        .size           $__internal_0_$__cuda_sm20_rcp_rn_f32_slowpath,(.L_x_108 - $__internal_0_$__cuda_sm20_rcp_rn_f32_slowpath)
$__internal_0_$__cuda_sm20_rcp_rn_f32_slowpath:
[----:B------:R-:W-:Y:S01]  /*6ff0*/  SHF.L.U32 R0, R2, 0x1, RZ ;  /* 0x0000000102007819 */ /* 0x000fe200000006ff */
[----:B------:R-:W-:Y:S03]  /*7000*/  BSSY B2, `(.L_x_103) ;  /* 0x0000030000027945 */ /* 0x000fe60003800000 */
[----:B------:R-:W-:-:S04]  /*7010*/  SHF.R.U32.HI R16, RZ, 0x18, R0 ;  /* 0x00000018ff107819 */ /* 0x000fc80000011600 */
[----:B------:R-:W-:-:S13]  /*7020*/  ISETP.NE.U32.AND P0, PT, R16, RZ, PT ;  /* 0x000000ff1000720c */ /* 0x000fda0003f05070 */
[----:B------:R-:W-:Y:S05]  /*7030*/  @P0 BRA `(.L_x_104) ;  /* 0x0000000000280947 */ /* 0x000fea0003800000 */
[----:B------:R-:W-:-:S05]  /*7040*/  IMAD.SHL.U32 R0, R2, 0x2, RZ ;  /* 0x0000000202007824 */ /* 0x000fca00078e00ff */
[----:B------:R-:W-:-:S13]  /*7050*/  ISETP.NE.AND P0, PT, R0, RZ, PT ;  /* 0x000000ff0000720c */ /* 0x000fda0003f05270 */
[----:B------:R-:W-:Y:S01]  /*7060*/  @P0 FFMA R6, R2, 1.84467440737095516160e+19, RZ ;  /* 0x5f80000002060823 */ /* 0x000fe200000000ff */
[----:B------:R-:W-:Y:S08]  /*7070*/  @!P0 MUFU.RCP R5, R2 ;  /* 0x0000000200058308 */ /* 0x000ff00000001000 */
[----:B------:R-:W1:Y:S02]  /*7080*/  @P0 MUFU.RCP R7, R6 ;  /* 0x0000000600070308 */ /* 0x000e640000001000 */
[----:B-1----:R-:W-:-:S04]  /*7090*/  @P0 FFMA R0, R6, R7, -1 ;  /* 0xbf80000006000423 */ /* 0x002fc80000000007 */
[----:B------:R-:W-:-:S04]  /*70a0*/  @P0 FADD.FTZ R0, -R0, -RZ ;  /* 0x800000ff00000221 */ /* 0x000fc80000010100 */
[----:B------:R-:W-:-:S04]  /*70b0*/  @P0 FFMA R0, R7, R0, R7 ;  /* 0x0000000007000223 */ /* 0x000fc80000000007 */
[----:B------:R-:W-:Y:S01]  /*70c0*/  @P0 FFMA R5, R0, 1.84467440737095516160e+19, RZ ;  /* 0x5f80000000050823 */ /* 0x000fe200000000ff */
[----:B------:R-:W-:Y:S06]  /*70d0*/  BRA `(.L_x_105) ;  /* 0x0000000000887947 */ /* 0x000fec0003800000 */
.L_x_104:
[----:B------:R-:W-:-:S04]  /*70e0*/  IADD3 R17, R16, -0xfd, RZ ;  /* 0xffffff0310117810 */ /* 0x000fc80007ffe0ff */
[----:B------:R-:W-:-:S13]  /*70f0*/  ISETP.GT.U32.AND P0, PT, R17, 0x1, PT ;  /* 0x000000011100780c */ /* 0x000fda0003f04070 */
[----:B------:R-:W-:Y:S05]  /*7100*/  @P0 BRA `(.L_x_106) ;  /* 0x0000000000780947 */ /* 0x000fea0003800000 */
[----:B------:R-:W-:Y:S02]  /*7110*/  LOP3.LUT R0, R2, 0x7fffff, RZ, 0xc0, !PT ;  /* 0x007fffff02007812 */ /* 0x000fe400078ec0ff */
[----:B------:R-:W-:Y:S02]  /*7120*/  MOV R12, 0x3 ;  /* 0x00000003000c7802 */ /* 0x000fe40000000f00 */
[----:B------:R-:W-:Y:S02]  /*7130*/  LOP3.LUT R0, R0, 0x3f800000, RZ, 0xfc, !PT ;  /* 0x3f80000000007812 */ /* 0x000fe400078efcff */
[----:B------:R-:W-:Y:S02]  /*7140*/  SHF.L.U32 R12, R12, R17, RZ ;  /* 0x000000110c0c7219 */ /* 0x000fe400000006ff */
[----:B------:R-:W1:Y:S02]  /*7150*/  MUFU.RCP R5, R0 ;  /* 0x0000000000057308 */ /* 0x000e640000001000 */
[----:B-1----:R-:W-:-:S04]  /*7160*/  FFMA R6, R0, R5, -1 ;  /* 0xbf80000000067423 */ /* 0x002fc80000000005 */
[----:B------:R-:W-:-:S04]  /*7170*/  FADD.FTZ R6, -R6, -RZ ;  /* 0x800000ff06067221 */ /* 0x000fc80000010100 */
[CCC-:B------:R-:W-:Y:S01]  /*7180*/  FFMA.RM R7, R5.reuse, R6.reuse, R5.reuse ;  /* 0x0000000605077223 */ /* 0x1c0fe20000004005 */
[----:B------:R-:W-:-:S04]  /*7190*/  FFMA.RP R6, R5, R6, R5 ;  /* 0x0000000605067223 */ /* 0x000fc80000008005 */
[C---:B------:R-:W-:Y:S02]  /*71a0*/  LOP3.LUT R5, R7.reuse, 0x7fffff, RZ, 0xc0, !PT ;  /* 0x007fffff07057812 */ /* 0x040fe400078ec0ff */
[----:B------:R-:W-:Y:S02]  /*71b0*/  FSETP.NEU.FTZ.AND P0, PT, R7, R6, PT ;  /* 0x000000060700720b */ /* 0x000fe40003f1d000 */
[----:B------:R-:W-:Y:S02]  /*71c0*/  LOP3.LUT R5, R5, 0x800000, RZ, 0xfc, !PT ;  /* 0x0080000005057812 */ /* 0x000fe400078efcff */
[----:B------:R-:W-:Y:S02]  /*71d0*/  SEL R6, RZ, 0xffffffff, !P0 ;  /* 0xffffffffff067807 */ /* 0x000fe40004000000 */
[----:B------:R-:W-:Y:S02]  /*71e0*/  LOP3.LUT R12, R12, R5, RZ, 0xc0, !PT ;  /* 0x000000050c0c7212 */ /* 0x000fe400078ec0ff */
[----:B------:R-:W-:-:S02]  /*71f0*/  IADD3 R6, -R6, RZ, RZ ;  /* 0x000000ff06067210 */ /* 0x000fc40007ffe1ff */
[-C--:B------:R-:W-:Y:S02]  /*7200*/  SHF.R.U32.HI R12, RZ, R17.reuse, R12 ;  /* 0x00000011ff0c7219 */ /* 0x080fe4000001160c */
[----:B------:R-:W-:Y:S02]  /*7210*/  LOP3.LUT P1, RZ, R6, R17, R5, 0xf8, !PT ;  /* 0x0000001106ff7212 */ /* 0x000fe4000782f805 */
[C---:B------:R-:W-:Y:S02]  /*7220*/  LOP3.LUT P0, RZ, R12.reuse, 0x1, RZ, 0xc0, !PT ;  /* 0x000000010cff7812 */ /* 0x040fe4000780c0ff */
[----:B------:R-:W-:-:S04]  /*7230*/  LOP3.LUT P2, RZ, R12, 0x2, RZ, 0xc0, !PT ;  /* 0x000000020cff7812 */ /* 0x000fc8000784c0ff */
[----:B------:R-:W-:Y:S02]  /*7240*/  PLOP3.LUT P0, PT, P0, P1, P2, 0xe0, 0x0 ;  /* 0x000000000000781c */ /* 0x000fe40000703c20 */
[----:B------:R-:W-:Y:S02]  /*7250*/  LOP3.LUT P1, RZ, R2, 0x7fffff, RZ, 0xc0, !PT ;  /* 0x007fffff02ff7812 */ /* 0x000fe4000782c0ff */
[----:B------:R-:W-:-:S04]  /*7260*/  SEL R0, RZ, 0x1, !P0 ;  /* 0x00000001ff007807 */ /* 0x000fc80004000000 */
[----:B------:R-:W-:-:S04]  /*7270*/  IADD3 R0, -R0, RZ, RZ ;  /* 0x000000ff00007210 */ /* 0x000fc80007ffe1ff */
[----:B------:R-:W-:Y:S01]  /*7280*/  ISETP.GE.AND P0, PT, R0, RZ, PT ;  /* 0x000000ff0000720c */ /* 0x000fe20003f06270 */
[----:B------:R-:W-:-:S05]  /*7290*/  VIADD R0, R16, 0xffffff04 ;  /* 0xffffff0410007836 */ /* 0x000fca0000000000 */
[----:B------:R-:W-:-:S07]  /*72a0*/  SHF.R.U32.HI R5, RZ, R0, R5 ;  /* 0x00000000ff057219 */ /* 0x000fce0000011605 */
[----:B------:R-:W-:-:S04]  /*72b0*/  @!P0 IADD3 R5, R5, 0x1, RZ ;  /* 0x0000000105058810 */ /* 0x000fc80007ffe0ff */
[----:B------:R-:W-:-:S04]  /*72c0*/  @!P1 SHF.L.U32 R5, R5, 0x1, RZ ;  /* 0x0000000105059819 */ /* 0x000fc800000006ff */
[----:B------:R-:W-:Y:S01]  /*72d0*/  LOP3.LUT R5, R5, 0x80000000, R2, 0xf8, !PT ;  /* 0x8000000005057812 */ /* 0x000fe200078ef802 */
[----:B------:R-:W-:Y:S06]  /*72e0*/  BRA `(.L_x_105) ;  /* 0x0000000000047947 */ /* 0x000fec0003800000 */
.L_x_106:
[----:B------:R1:W2:Y:S02]  /*72f0*/  MUFU.RCP R5, R2 ;  /* 0x0000000200057308 */ /* 0x0002a40000001000 */
.L_x_105:
[----:B------:R-:W-:Y:S05]  /*7300*/  BSYNC B2 ;  /* 0x0000000000027941 */ /* 0x000fea0003800000 */
.L_x_103:
[----:B------:R-:W-:Y:S02]  /*7310*/  MOV R6, R13 ;  /* 0x0000000d00067202 */ /* 0x000fe40000000f00 */
[----:B------:R-:W-:-:S04]  /*7320*/  MOV R7, 0x0 ;  /* 0x0000000000077802 */ /* 0x000fc80000000f00 */
[----:B-12---:R-:W-:Y:S05]  /*7330*/  RET.REL.NODEC R6 `(_ZN7cutlass13device_kernelINS_4fmha6kernel28FmhaKernelTmaWarpSpecializedINS1_10collective30FmhaMainloopTmaWarpSpecializedINS_6half_tEffN4cute5tupleIJNS7_1CILi128EEENS9_ILi64EEENS9_ILi96EEEEEENS8_IJiNS9_ILi1EEENS8_IJiiEEEEEESG_SG_NS4_13DefaultFusionEJEEENS4_15FmhaFwdEpilogueIS6_fNS8_IJSB_SC_SB_EEEEENS2_23IndividualTileSchedulerEJEEEEEvNT_6ParamsE) ;  /* 0xffffff8c06307950 */ /* 0x006fea0003c3ffff */
.L_x_107:
[----:B------:R-:W-:-:S00]  /*7340*/  BRA `(.L_x_107) ;  /* 0xfffffffc00fc7947 */ /* 0x000fc0000383ffff */
[----:B------:R-:W-:-:S00]  /*7350*/  NOP ;  /* 0x0000000000007918 */ /* 0x000fc00000000000 */
        /* <DEDUP_REMOVED lines=10> */
.L_x_108:


//--------------------- .nv.global.init           --------------------------
	.section	.nv.global.init,"aw",@progbits
.nv.global.init:
	.type		$str$24,@object
	.size		$str$24,($str$25 - $str$24)
$str$24:
        /*0000*/ 	.byte	0x28, 0x61, 0x64, 0x64, 0x72, 0x65, 0x73, 0x73, 0x20, 0x26, 0x20, 0x6d, 0x61, 0x73, 0x6b, 0x29
        /*0010*/ 	.byte	0x20, 0x3d, 0x3d, 0x20, 0x30, 0x00
	.type		$str$25,@object
	.size		$str$25,(__unnamed_1 - $str$25)
$str$25:
        /*0016*/ 	.byte	0x2f, 0x74, 0x6d, 0x70, 0x2f, 0x63, 0x75, 0x74, 0x6c, 0x61, 0x73, 0x73, 0x5f, 0x73, 0x77, 0x65
        /*0026*/ 	.byte	0x65, 0x70, 0x5f, 0x73, 0x72, 0x63, 0x2f, 0x69, 0x6e, 0x63, 0x6c, 0x75, 0x64, 0x65, 0x2f, 0x63
        /*0036*/ 	.byte	0x75, 0x74, 0x65, 0x2f, 0x70, 0x6f, 0x69, 0x6e, 0x74, 0x65, 0x72, 0x5f, 0x66, 0x6c, 0x61, 0x67
        /*0046*/ 	.byte	0x67, 0x65, 0x64, 0x2e, 0x68, 0x70, 0x70, 0x00
	.type		__unnamed_1,@object
	.size		__unnamed_1,(__unnamed_2 - __unnamed_1)
__unnamed_1:
        /*004e*/ 	.byte	0x61, 0x75, 0x74, 0x6f, 0x20, 0x63, 0x75, 0x74, 0x65, 0x3a, 0x3a, 0x61, 0x73, 0x5f, 0x70, 0x6f
        /* <DEDUP_REMOVED lines=27> */
        /*020e*/ 	.byte	0x3e, 0x3e, 0x3e, 0x3e, 0x3e, 0x5d, 0x00
	.type		__unnamed_2,@object
	.size		__unnamed_2,(.L_1 - __unnamed_2)
__unnamed_2:
        /* <DEDUP_REMOVED lines=29> */
.L_1:


//--------------------- .nv.shared._ZN7cutlass13device_kernelINS_4fmha6kernel28FmhaKernelTmaWarpSpecializedINS1_10collective30FmhaMainloopTmaWarpSpecializedINS_6half_tEffN4cute5tupleIJNS7_1CILi128EEENS9_ILi64EEENS9_ILi96EEEEEENS8_IJiNS9_ILi1EEENS8_IJiiEEEEEESG_SG_NS4_13DefaultFusionEJEEENS4_15FmhaFwdEpilogueIS6_fNS8_IJSB_SC_SB_EEEEENS2_23IndividualTileSchedulerEJEEEEEvNT_6ParamsE --------------------------
	.section	.nv.shared._ZN7cutlass13device_kernelINS_4fmha6kernel28FmhaKernelTmaWarpSpecializedINS1_10collective30FmhaMainloopTmaWarpSpecializedINS_6half_tEffN4cute5tupleIJNS7_1CILi128EEENS9_ILi64EEENS9_ILi96EEEEEENS8_IJiNS9_ILi1EEENS8_IJiiEEEEEESG_SG_NS4_13DefaultFusionEJEEENS4_15FmhaFwdEpilogueIS6_fNS8_IJSB_SC_SB_EEEEENS2_23IndividualTileSchedulerEJEEEEEvNT_6ParamsE,"aw",@nobits
	.sectionflags	@""
	.align	16
	.zero		1024


//--------------------- .nv.shared.reserved.0     --------------------------
	.section	.nv.shared.reserved.0,"aw",@nobits
	.weak		__nv_reservedSMEM_offset_0_alias
	.size		__nv_reservedSMEM_offset_0_alias, 0, 0
	.other		__nv_reservedSMEM_offset_0_alias,@"STO_CUDA_RESERVED_SHARED STV_DEFAULT"
__nv_reservedSMEM_offset_0_alias:
	.zero		0


//--------------------- .nv.global                --------------------------
	.section	.nv.global,"aw",@nobits
.nv.global:
	.type		_ZN39_INTERNAL_650f9692_4_k_cu_4887ffca_25924cute1_E,@object
	.size		_ZN39_INTERNAL_650f9692_4_k_cu_4887ffca_25924cute1_E,(_ZN39_INTERNAL_650f9692_4_k_cu_4887ffca_25924cuda3std3__45__cpo6cbeginE - _ZN39_INTERNAL_650f9692_4_k_cu_4887ffca_25924cute1_E)
_ZN39_INTERNAL_650f9692_4_k_cu_4887ffca_25924cute1_E:
	.zero		1
	.type		_ZN39_INTERNAL_650f9692_4_k_cu_4887ffca_25924cuda3std3__45__cpo6cbeginE,@object
	.size		_ZN39_INTERNAL_650f9692_4_k_cu_4887ffca_25924cuda3std3__45__cpo6cbeginE,(_ZN39_INTERNAL_650f9692_4_k_cu_4887ffca_25924cuda3std3__48in_placeE - _ZN39_INTERNAL_650f9692_4_k_cu_4887ffca_25924cuda3std3__45__cpo6cbeginE)
_ZN39_INTERNAL_650f9692_4_k_cu_4887ffca_25924cuda3std3__45__cpo6cbeginE:
	.zero		1
	.type		_ZN39_INTERNAL_650f9692_4_k_cu_4887ffca_25924cuda3std3__48in_placeE,@object
	.size		_ZN39_INTERNAL_650f9692_4_k_cu_4887ffca_25924cuda3std3__48in_placeE,(_ZN39_INTERNAL_650f9692_4_k_cu_4887ffca_25924cuda3std6ranges3__45__cpo9iter_moveE - _ZN39_INTERNAL_650f9692_4_k_cu_4887ffca_25924cuda3std3__48in_placeE)
_ZN39_INTERNAL_650f9692_4_k_cu_4887ffca_25924cuda3std3__48in_placeE:
	.zero		1
	.type		_ZN39_INTERNAL_650f9692_4_k_cu_4887ffca_25924cuda3std6ranges3__45__cpo9iter_moveE,@object
	.size		_ZN39_INTERNAL_650f9692_4_k_cu_4887ffca_25924cuda3std6ranges3__45__cpo9iter_moveE,(_ZN39_INTERNAL_650f9692_4_k_cu_4887ffca_25924cuda3std3__45__cpo5beginE - _ZN39_INTERNAL_650f9692_4_k_cu_4887ffca_25924cuda3std6ranges3__45__cpo9iter_moveE)
_ZN39_INTERNAL_650f9692_4_k_cu_4887ffca_25924cuda3std6ranges3__45__cpo9iter_moveE:
	.zero		1
	.type		_ZN39_INTERNAL_650f9692_4_k_cu_4887ffca_25924cuda3std3__45__cpo5beginE,@object
	.size		_ZN39_INTERNAL_650f9692_4_k_cu_4887ffca_25924cuda3std3__45__cpo5beginE,(_ZN39_INTERNAL_650f9692_4_k_cu_4887ffca_25924cuda3std3__441_GLOBAL__N__650f9692_4_k_cu_4887ffca_25926ignoreE - _ZN39_INTERNAL_650f9692_4_k_cu_4887ffca_25924cuda3std3__45__cpo5beginE)
_ZN39_INTERNAL_650f9692_4_k_cu_4887ffca_25924cuda3std3__45__cpo5beginE:
	.zero		1
	.type		_ZN39_INTERNAL_650f9692_4_k_cu_4887ffca_25924cuda3std3__441_GLOBAL__N__650f9692_4_k_cu_4887ffca_25926ignoreE,@object
	.size		_ZN39_INTERNAL_650f9692_4_k_cu_4887ffca_25924cuda3std3__441_GLOBAL__N__650f9692_4_k_cu_4887ffca_25926ignoreE,(_ZN39_INTERNAL_650f9692_4_k_cu_4887ffca_25924cute7productE - _ZN39_INTERNAL_650f9692_4_k_cu_4887ffca_25924cuda3std3__441_GLOBAL__N__650f9692_4_k_cu_4887ffca_25926ignoreE)
_ZN39_INTERNAL_650f9692_4_k_cu_4887ffca_25924cuda3std3__441_GLOBAL__N__650f9692_4_k_cu_4887ffca_25926ignoreE:
	.zero		1
	.type		_ZN39_INTERNAL_650f9692_4_k_cu_4887ffca_25924cute7productE,@object
	.size		_ZN39_INTERNAL_650f9692_4_k_cu_4887ffca_25924cute7productE,(_ZN39_INTERNAL_650f9692_4_k_cu_4887ffca_25924cuda3std3__45__cpo3endE - _ZN39_INTERNAL_650f9692_4_k_cu_4887ffca_25924cute7productE)
_ZN39_INTERNAL_650f9692_4_k_cu_4887ffca_25924cute7productE:
	.zero		1
	.type		_ZN39_INTERNAL_650f9692_4_k_cu_4887ffca_25924cuda3std3__45__cpo3endE,@object
	.size		_ZN39_INTERNAL_650f9692_4_k_cu_4887ffca_25924cuda3std3__45__cpo3endE,(_ZN39_INTERNAL_650f9692_4_k_cu_4887ffca_25924cuda3std3__419piecewise_constructE - _ZN39_INTERNAL_650f9692_4_k_cu_4887ffca_25924cuda3std3__45__cpo3endE)
_ZN39_INTERNAL_650f9692_4_k_cu_4887ffca_25924cuda3std3__45__cpo3endE:
	.zero		1
	.type		_ZN39_INTERNAL_650f9692_4_k_cu_4887ffca_25924cuda3std3__419piecewise_constructE,@object
	.size		_ZN39_INTERNAL_650f9692_4_k_cu_4887ffca_25924cuda3std3__419piecewise_constructE,(_ZN39_INTERNAL_650f9692_4_k_cu_4887ffca_25924cuda3std3__45__cpo4cendE - _ZN39_INTERNAL_650f9692_4_k_cu_4887ffca_25924cuda3std3__419piecewise_constructE)
_ZN39_INTERNAL_650f9692_4_k_cu_4887ffca_25924cuda3std3__419piecewise_constructE:
	.zero		1
	.type		_ZN39_INTERNAL_650f9692_4_k_cu_4887ffca_25924cuda3std3__45__cpo4cendE,@object
	.size		_ZN39_INTERNAL_650f9692_4_k_cu_4887ffca_25924cuda3std3__45__cpo4cendE,(_ZN39_INTERNAL_650f9692_4_k_cu_4887ffca_25924cuda3std6ranges3__45__cpo4swapE - _ZN39_INTERNAL_650f9692_4_k_cu_4887ffca_25924cuda3std3__45__cpo4cendE)
_ZN39_INTERNAL_650f9692_4_k_cu_4887ffca_25924cuda3std3__45__cpo4cendE:
	.zero		1
	.type		_ZN39_INTERNAL_650f9692_4_k_cu_4887ffca_25924cuda3std6ranges3__45__cpo4swapE,@object
	.size		_ZN39_INTERNAL_650f9692_4_k_cu_4887ffca_25924cuda3std6ranges3__45__cpo4swapE,(.L_9 - _ZN39_INTERNAL_650f9692_4_k_cu_4887ffca_25924cuda3std6ranges3__45__cpo4swapE)
_ZN39_INTERNAL_650f9692_4_k_cu_4887ffca_25924cuda3std6ranges3__45__cpo4swapE:
	.zero		1
.L_9:


//--------------------- .nv.constant0._ZN7cutlass13device_kernelINS_4fmha6kernel28FmhaKernelTmaWarpSpecializedINS1_10collective30FmhaMainloopTmaWarpSpecializedINS_6half_tEffN4cute5tupleIJNS7_1CILi128EEENS9_ILi64EEENS9_ILi96EEEEEENS8_IJiNS9_ILi1EEENS8_IJiiEEEEEESG_SG_NS4_13DefaultFusionEJEEENS4_15FmhaFwdEpilogueIS6_fNS8_IJSB_SC_SB_EEEEENS2_23IndividualTileSchedulerEJEEEEEvNT_6ParamsE --------------------------
	.section	.nv.constant0._ZN7cutlass13device_kernelINS_4fmha6kernel28FmhaKernelTmaWarpSpecializedINS1_10collective30FmhaMainloopTmaWarpSpecializedINS_6half_tEffN4cute5tupleIJNS7_1CILi128EEENS9_ILi64EEENS9_ILi96EEEEEENS8_IJiNS9_ILi1EEENS8_IJiiEEEEEESG_SG_NS4_13DefaultFusionEJEEENS4_15FmhaFwdEpilogueIS6_fNS8_IJSB_SC_SB_EEEEENS2_23IndividualTileSchedulerEJEEEEEvNT_6ParamsE,"a",@progbits
	.sectionflags	@""
	.align	4
.nv.constant0._ZN7cutlass13device_kernelINS_4fmha6kernel28FmhaKernelTmaWarpSpecializedINS1_10collective30FmhaMainloopTmaWarpSpecializedINS_6half_tEffN4cute5tupleIJNS7_1CILi128EEENS9_ILi64EEENS9_ILi96EEEEEENS8_IJiNS9_ILi1EEENS8_IJiiEEEEEESG_SG_NS4_13DefaultFusionEJEEENS4_15FmhaFwdEpilogueIS6_fNS8_IJSB_SC_SB_EEEEENS2_23IndividualTileSchedulerEJEEEEEvNT_6ParamsE:
	.zero		2688


//--------------------- SYMBOLS --------------------------

	.type		.nv.reservedSmem.offset0,@object
	.size		.nv.reservedSmem.offset0,0x4
	.type		__assertfail,@function
